	.headerflags	@"EF_CUDA_TEXMODE_UNIFIED EF_CUDA_64BIT_ADDRESS EF_CUDA_SM89 EF_CUDA_VIRTUAL_SM(EF_CUDA_SM89)"
	.elftype	@"ET_EXEC"


//--------------------- .nv.info                  --------------------------
	.section	.nv.info,"",@"SHT_CUDA_INFO"
	.align	4


	//----- nvinfo : EIATTR_REGCOUNT
	.align		4
        /*0000*/ 	.byte	0x04, 0x2f
        /*0002*/ 	.short	(.L_1 - .L_0)
	.align		4
.L_0:
        /*0004*/ 	.word	index@(triton__0d1d2d3d4d5d6d7d891011de12e)
        /*0008*/ 	.word	0x00000040


	//----- nvinfo : EIATTR_MAX_STACK_SIZE
	.align		4
.L_1:
        /*000c*/ 	.byte	0x04, 0x23
        /*000e*/ 	.short	(.L_3 - .L_2)
	.align		4
.L_2:
        /*0010*/ 	.word	index@(triton__0d1d2d3d4d5d6d7d891011de12e)
        /*0014*/ 	.word	0x00000000


	//----- nvinfo : EIATTR_MIN_STACK_SIZE
	.align		4
.L_3:
        /*0018*/ 	.byte	0x04, 0x12
        /*001a*/ 	.short	(.L_5 - .L_4)
	.align		4
.L_4:
        /*001c*/ 	.word	index@(triton__0d1d2d3d4d5d6d7d891011de12e)
        /*0020*/ 	.word	0x00000000


	//----- nvinfo : EIATTR_FRAME_SIZE
	.align		4
.L_5:
        /*0024*/ 	.byte	0x04, 0x11
        /*0026*/ 	.short	(.L_7 - .L_6)
	.align		4
.L_6:
        /*0028*/ 	.word	index@(triton__0d1d2d3d4d5d6d7d891011de12e)
        /*002c*/ 	.word	0x00000000
.L_7:


//--------------------- .nv.info.triton__0d1d2d3d4d5d6d7d891011de12e --------------------------
	.section	.nv.info.triton__0d1d2d3d4d5d6d7d891011de12e,"",@"SHT_CUDA_INFO"
	.align	4


	//----- nvinfo : EIATTR_CUDA_API_VERSION
	.align		4
        /*0000*/ 	.byte	0x04, 0x37
        /*0002*/ 	.short	(.L_9 - .L_8)
.L_8:
        /*0004*/ 	.word	0x0000007b


	//----- nvinfo : EIATTR_PARAM_CBANK
	.align		4
.L_9:
        /*0008*/ 	.byte	0x04, 0x0a
        /*000a*/ 	.short	(.L_11 - .L_10)
	.align		4
.L_10:
        /*000c*/ 	.word	index@(.nv.constant0.triton__0d1d2d3d4d5d6d7d891011de12e)
        /*0010*/ 	.short	0x0160
        /*0012*/ 	.short	0x0054


	//----- nvinfo : EIATTR_CBANK_PARAM_SIZE
	.align		4
.L_11:
        /*0014*/ 	.byte	0x03, 0x19
        /*0016*/ 	.short	0x0054


	//----- nvinfo : EIATTR_KPARAM_INFO
	.align		4
        /*0018*/ 	.byte	0x04, 0x17
        /*001a*/ 	.short	(.L_13 - .L_12)
.L_12:
        /*001c*/ 	.word	0x00000000
        /*0020*/ 	.short	0x000c
        /*0022*/ 	.short	0x0050
        /*0024*/ 	.byte	0x00, 0xf0, 0x11, 0x00


	//----- nvinfo : EIATTR_KPARAM_INFO
	.align		4
.L_13:
        /*0028*/ 	.byte	0x04, 0x17
        /*002a*/ 	.short	(.L_15 - .L_14)
.L_14:
        /*002c*/ 	.word	0x00000000
        /*0030*/ 	.short	0x000b
        /*0032*/ 	.short	0x004c
        /*0034*/ 	.byte	0x00, 0xf0, 0x11, 0x00


	//----- nvinfo : EIATTR_KPARAM_INFO
	.align		4
.L_15:
        /*0038*/ 	.byte	0x04, 0x17
        /*003a*/ 	.short	(.L_17 - .L_16)
.L_16:
        /*003c*/ 	.word	0x00000000
        /*0040*/ 	.short	0x000a
        /*0042*/ 	.short	0x0048
        /*0044*/ 	.byte	0x00, 0xf0, 0x11, 0x00


	//----- nvinfo : EIATTR_KPARAM_INFO
	.align		4
.L_17:
        /*0048*/ 	.byte	0x04, 0x17
        /*004a*/ 	.short	(.L_19 - .L_18)
.L_18:
        /*004c*/ 	.word	0x00000000
        /*0050*/ 	.short	0x0009
        /*0052*/ 	.short	0x0044
        /*0054*/ 	.byte	0x00, 0xf0, 0x11, 0x00


	//----- nvinfo : EIATTR_KPARAM_INFO
	.align		4
.L_19:
        /*0058*/ 	.byte	0x04, 0x17
        /*005a*/ 	.short	(.L_21 - .L_20)
.L_20:
        /*005c*/ 	.word	0x00000000
        /*0060*/ 	.short	0x0008
        /*0062*/ 	.short	0x0040
        /*0064*/ 	.byte	0x00, 0xf0, 0x11, 0x00


	//----- nvinfo : EIATTR_KPARAM_INFO
	.align		4
.L_21:
        /*0068*/ 	.byte	0x04, 0x17
        /*006a*/ 	.short	(.L_23 - .L_22)
.L_22:
        /*006c*/ 	.word	0x00000000
        /*0070*/ 	.short	0x0007
        /*0072*/ 	.short	0x0038
        /*0074*/ 	.byte	0x00, 0xf0, 0x21, 0x00


	//----- nvinfo : EIATTR_KPARAM_INFO
	.align		4
.L_23:
        /*0078*/ 	.byte	0x04, 0x17
        /*007a*/ 	.short	(.L_25 - .L_24)
.L_24:
        /*007c*/ 	.word	0x00000000
        /*0080*/ 	.short	0x0006
        /*0082*/ 	.short	0x0030
        /*0084*/ 	.byte	0x00, 0xf0, 0x21, 0x00


	//----- nvinfo : EIATTR_KPARAM_INFO
	.align		4
.L_25:
        /*0088*/ 	.byte	0x04, 0x17
        /*008a*/ 	.short	(.L_27 - .L_26)
.L_26:
        /*008c*/ 	.word	0x00000000
        /*0090*/ 	.short	0x0005
        /*0092*/ 	.short	0x0028
        /*0094*/ 	.byte	0x00, 0xf0, 0x21, 0x00


	//----- nvinfo : EIATTR_KPARAM_INFO
	.align		4
.L_27:
        /*0098*/ 	.byte	0x04, 0x17
        /*009a*/ 	.short	(.L_29 - .L_28)
.L_28:
        /*009c*/ 	.word	0x00000000
        /*00a0*/ 	.short	0x0004
        /*00a2*/ 	.short	0x0020
        /*00a4*/ 	.byte	0x00, 0xf0, 0x21, 0x00


	//----- nvinfo : EIATTR_KPARAM_INFO
	.align		4
.L_29:
        /*00a8*/ 	.byte	0x04, 0x17
        /*00aa*/ 	.short	(.L_31 - .L_30)
.L_30:
        /*00ac*/ 	.word	0x00000000
        /*00b0*/ 	.short	0x0003
        /*00b2*/ 	.short	0x0018
        /*00b4*/ 	.byte	0x00, 0xf0, 0x21, 0x00


	//----- nvinfo : EIATTR_KPARAM_INFO
	.align		4
.L_31:
        /*00b8*/ 	.byte	0x04, 0x17
        /*00ba*/ 	.short	(.L_33 - .L_32)
.L_32:
        /*00bc*/ 	.word	0x00000000
        /*00c0*/ 	.short	0x0002
        /*00c2*/ 	.short	0x0010
        /*00c4*/ 	.byte	0x00, 0xf0, 0x21, 0x00


	//----- nvinfo : EIATTR_KPARAM_INFO
	.align		4
.L_33:
        /*00c8*/ 	.byte	0x04, 0x17
        /*00ca*/ 	.short	(.L_35 - .L_34)
.L_34:
        /*00cc*/ 	.word	0x00000000
        /*00d0*/ 	.short	0x0001
        /*00d2*/ 	.short	0x0008
        /*00d4*/ 	.byte	0x00, 0xf0, 0x21, 0x00


	//----- nvinfo : EIATTR_KPARAM_INFO
	.align		4
.L_35:
        /*00d8*/ 	.byte	0x04, 0x17
        /*00da*/ 	.short	(.L_37 - .L_36)
.L_36:
        /*00dc*/ 	.word	0x00000000
        /*00e0*/ 	.short	0x0000
        /*00e2*/ 	.short	0x0000
        /*00e4*/ 	.byte	0x00, 0xf0, 0x21, 0x00


	//----- nvinfo : EIATTR_MAXREG_COUNT
	.align		4
.L_37:
        /*00e8*/ 	.byte	0x03, 0x1b
        /*00ea*/ 	.short	0x00ff


	//----- nvinfo : EIATTR_COOP_GROUP_MASK_REGIDS
	.align		4
        /*00ec*/ 	.byte	0x04, 0x29
        /*00ee*/ 	.short	(.L_39 - .L_38)


	//   ....[0]....
.L_38:
        /*00f0*/ 	.word	0xffffffff


	//   ....[1]....
        /*00f4*/ 	.word	0xffffffff


	//   ....[2]....
        /*00f8*/ 	.word	0xffffffff


	//   ....[3]....
        /*00fc*/ 	.word	0xffffffff


	//   ....[4]....
        /*0100*/ 	.word	0xffffffff


	//   ....[5]....
        /*0104*/ 	.word	0xffffffff


	//   ....[6]....
        /*0108*/ 	.word	0xffffffff


	//   ....[7]....
        /*010c*/ 	.word	0xffffffff


	//   ....[8]....
        /*0110*/ 	.word	0xffffffff


	//   ....[9]....
        /*0114*/ 	.word	0xffffffff


	//   ....[10]....
        /*0118*/ 	.word	0xffffffff


	//   ....[11]....
        /*011c*/ 	.word	0xffffffff


	//   ....[12]....
        /*0120*/ 	.word	0xffffffff


	//   ....[13]....
        /*0124*/ 	.word	0xffffffff


	//   ....[14]....
        /*0128*/ 	.word	0xffffffff


	//   ....[15]....
        /*012c*/ 	.word	0xffffffff


	//   ....[16]....
        /*0130*/ 	.word	0xffffffff


	//   ....[17]....
        /*0134*/ 	.word	0xffffffff


	//   ....[18]....
        /*0138*/ 	.word	0xffffffff


	//   ....[19]....
        /*013c*/ 	.word	0xffffffff


	//   ....[20]....
        /*0140*/ 	.word	0xffffffff


	//   ....[21]....
        /*0144*/ 	.word	0xffffffff


	//   ....[22]....
        /*0148*/ 	.word	0xffffffff


	//   ....[23]....
        /*014c*/ 	.word	0xffffffff


	//----- nvinfo : EIATTR_COOP_GROUP_INSTR_OFFSETS
	.align		4
.L_39:
        /*0150*/ 	.byte	0x04, 0x28
        /*0152*/ 	.short	(.L_41 - .L_40)


	//   ....[0]....
.L_40:
        /*0154*/ 	.word	0x00001f70


	//   ....[1]....
        /*0158*/ 	.word	0x000020c0


	//   ....[2]....
        /*015c*/ 	.word	0x000021e0


	//   ....[3]....
        /*0160*/ 	.word	0x00002250


	//   ....[4]....
        /*0164*/ 	.word	0x00002270


	//   ....[5]....
        /*0168*/ 	.word	0x00002330


	//   ....[6]....
        /*016c*/ 	.word	0x000023b0


	//   ....[7]....
        /*0170*/ 	.word	0x000023e0


	//   ....[8]....
        /*0174*/ 	.word	0x00002490


	//   ....[9]....
        /*0178*/ 	.word	0x000024e0


	//   ....[10]....
        /*017c*/ 	.word	0x00002520


	//   ....[11]....
        /*0180*/ 	.word	0x000025b0


	//   ....[12]....
        /*0184*/ 	.word	0x00002620


	//   ....[13]....
        /*0188*/ 	.word	0x000026d0


	//   ....[14]....
        /*018c*/ 	.word	0x00002760


	//   ....[15]....
        /*0190*/ 	.word	0x00002890


	//   ....[16]....
        /*0194*/ 	.word	0x000028a0


	//   ....[17]....
        /*0198*/ 	.word	0x000028e0


	//   ....[18]....
        /*019c*/ 	.word	0x00002930


	//   ....[19]....
        /*01a0*/ 	.word	0x00002a10


	//   ....[20]....
        /*01a4*/ 	.word	0x00002a90


	//   ....[21]....
        /*01a8*/ 	.word	0x00002ab0


	//   ....[22]....
        /*01ac*/ 	.word	0x00002b90


	//   ....[23]....
        /*01b0*/ 	.word	0x00002c00


	//----- nvinfo : EIATTR_EXIT_INSTR_OFFSETS
	.align		4
.L_41:
        /*01b4*/ 	.byte	0x04, 0x1c
        /*01b6*/ 	.short	(.L_43 - .L_42)


	//   ....[0]....
.L_42:
        /*01b8*/ 	.word	0x00002d60


	//   ....[1]....
        /*01bc*/ 	.word	0x00002db0


	//----- nvinfo : EIATTR_MAX_THREADS
	.align		4
.L_43:
        /*01c0*/ 	.byte	0x04, 0x05
        /*01c2*/ 	.short	(.L_45 - .L_44)
.L_44:
        /*01c4*/ 	.word	0x00000100
        /*01c8*/ 	.word	0x00000001
        /*01cc*/ 	.word	0x00000001
.L_45:


//--------------------- .nv.rel.action            --------------------------
	.section	.nv.rel.action,"",@"SHT_CUDA_RELOCINFO"
	.align	8
	.sectionentsize	8
        /*0000*/ 	.byte	0x73, 0x00, 0x00, 0x00, 0x00, 0x00, 0x00, 0x00, 0x00, 0x00, 0x00, 0x11, 0x25, 0x00, 0x05, 0x36


//--------------------- .nv.constant0.triton__0d1d2d3d4d5d6d7d891011de12e --------------------------
	.section	.nv.constant0.triton__0d1d2d3d4d5d6d7d891011de12e,"a",@progbits
	.align	4
.nv.constant0.triton__0d1d2d3d4d5d6d7d891011de12e:
	.zero		436


//--------------------- .text.triton__0d1d2d3d4d5d6d7d891011de12e --------------------------
	.section	.text.triton__0d1d2d3d4d5d6d7d891011de12e,"ax",@progbits
	.sectionflags	@"SHF_BARRIERS=1"
	.sectioninfo	@"SHI_REGISTERS=64"
	.align	128
        .global         triton__0d1d2d3d4d5d6d7d891011de12e
        .type           triton__0d1d2d3d4d5d6d7d891011de12e,@function
        .size           triton__0d1d2d3d4d5d6d7d891011de12e,(.L_x_5 - triton__0d1d2d3d4d5d6d7d891011de12e)
        .other          triton__0d1d2d3d4d5d6d7d891011de12e,@"STO_CUDA_ENTRY STV_DEFAULT"
triton__0d1d2d3d4d5d6d7d891011de12e:
.text.triton__0d1d2d3d4d5d6d7d891011de12e:
[----:B------:R-:W-:-:S02]  /*0000*/  IMAD.MOV.U32 R1, RZ, RZ, c[0x0][0x28] ;  /* 0x00000a00ff017624 */ /* 0x000fc400078e00ff */
[----:B------:R-:W0:Y:S01]  /*0010*/  S2UR UR10, SR_CTAID.X ;  /* 0x00000000000a79c3 */ /* 0x000e220000002500 */
[----:B------:R-:W1:Y:S01]  /*0020*/  S2R R0, SR_TID.X ;  /* 0x0000000000007919 */ /* 0x000e620000002100 */
[----:B------:R-:W-:Y:S01]  /*0030*/  ISETP.LT.AND P0, PT, RZ, c[0x0][0x1b0], PT ;  /* 0x00006c00ff007a0c */ /* 0x000fe20003f01270 */
[----:B0-----:R-:W-:Y:S01]  /*0040*/  UISETP.GE.AND UP0, UPT, UR10, 0x2c0, UPT ;  /* 0x000002c00a00788c */ /* 0x001fe2000bf06270 */
[----:B-1----:R-:W-:-:S11]  /*0050*/  LOP3.LUT R2, R0, 0xff, RZ, 0xc0, !PT ;  /* 0x000000ff00027812 */ /* 0x002fd600078ec0ff */
[----:B------:R-:W-:Y:S05]  /*0060*/  @P0 BRA `(.L_x_0) ;  /* 0x000000a000000947 */ /* 0x000fea0003800000 */
[----:B------:R-:W-:Y:S01]  /*0070*/  IMAD.SHL.U32 R3, R2, 0x2, RZ ;  /* 0x0000000202037824 */ /* 0x000fe200078e00ff */
[----:B------:R-:W-:Y:S01]  /*0080*/  CS2R R4, SRZ ;  /* 0x0000000000047805 */ /* 0x000fe2000001ff00 */
[----:B------:R-:W-:Y:S01]  /*0090*/  CS2R R6, SRZ ;  /* 0x0000000000067805 */ /* 0x000fe2000001ff00 */
[----:B------:R-:W-:Y:S01]  /*00a0*/  CS2R R8, SRZ ;  /* 0x0000000000087805 */ /* 0x000fe2000001ff00 */
[----:B------:R-:W-:Y:S01]  /*00b0*/  CS2R R10, SRZ ;  /* 0x00000000000a7805 */ /* 0x000fe2000001ff00 */
[----:B------:R-:W-:Y:S01]  /*00c0*/  MOV R12, RZ ;  /* 0x000000ff000c7202 */ /* 0x000fe20000000f00 */
[----:B------:R-:W-:Y:S01]  /*00d0*/  IMAD.MOV.U32 R14, RZ, RZ, RZ ;  /* 0x000000ffff0e7224 */ /* 0x000fe200078e00ff */
[----:B------:R-:W-:Y:S01]  /*00e0*/  MOV R18, RZ ;  /* 0x000000ff00127202 */ /* 0x000fe20000000f00 */
[----:B------:R-:W-:Y:S01]  /*00f0*/  IMAD.MOV.U32 R16, RZ, RZ, RZ ;  /* 0x000000ffff107224 */ /* 0x000fe200078e00ff */
[----:B------:R-:W-:Y:S05]  /*0100*/  BRA `(.L_x_1) ;  /* 0x00001b9000007947 */ /* 0x000fea0003800000 */
.L_x_0:
[----:B------:R-:W-:Y:S01]  /*0110*/  IABS R6, c[0x0][0x1a8] ;  /* 0x00006a0000067a13 */ /* 0x000fe20000000000 */
[----:B------:R-:W-:Y:S01]  /*0120*/  USHF.R.S32.HI UR4, URZ, 0x1f, UR10 ;  /* 0x0000001f3f047899 */ /* 0x000fe2000801140a */
[C---:B------:R-:W-:Y:S01]  /*0130*/  IMAD.SHL.U32 R13, R2.reuse, 0x4, RZ ;  /* 0x00000004020d7824 */ /* 0x040fe200078e00ff */
[----:B------:R-:W-:Y:S01]  /*0140*/  UIMAD UR12, UR10, 0x28, URZ ;  /* 0x000000280a0c78a4 */ /* 0x000fe2000f8e023f */
[----:B------:R0:W1:Y:S01]  /*0150*/  R2UR UR9, R6 ;  /* 0x00000000060973c2 */ /* 0x00006200000e0000 */
[----:B------:R-:W-:Y:S01]  /*0160*/  ULEA.HI UR4, UR4, UR10, URZ, 0x5 ;  /* 0x0000000a04047291 */ /* 0x000fe2000f8f283f */
[----:B------:R-:W-:Y:S01]  /*0170*/  IMAD.SHL.U32 R3, R2, 0x2, RZ ;  /* 0x0000000202037824 */ /* 0x000fe200078e00ff */
[----:B------:R-:W-:Y:S01]  /*0180*/  ULDC UR6, c[0x0][0x1a0] ;  /* 0x0000680000067ab9 */ /* 0x000fe20000000800 */
[----:B------:R-:W-:Y:S01]  /*0190*/  CS2R R10, SRZ ;  /* 0x00000000000a7805 */ /* 0x000fe2000001ff00 */
[----:B------:R-:W-:Y:S01]  /*01a0*/  ULOP3.LUT UR4, UR4, 0xffffffe0, URZ, 0xc0, !UPT ;  /* 0xffffffe004047892 */ /* 0x000fe2000f8ec03f */
[----:B------:R-:W-:Y:S01]  /*01b0*/  MOV R12, RZ ;  /* 0x000000ff000c7202 */ /* 0x000fe20000000f00 */
[----:B------:R-:W-:Y:S01]  /*01c0*/  UIMAD UR6, UR12, UR6, URZ ;  /* 0x000000060c0672a4 */ /* 0x000fe2000f8e023f */
[----:B------:R-:W-:Y:S01]  /*01d0*/  IMAD.MOV.U32 R14, RZ, RZ, RZ ;  /* 0x000000ffff0e7224 */ /* 0x000fe200078e00ff */
[----:B------:R-:W-:Y:S01]  /*01e0*/  UIADD3 UR8, -UR4, UR10, URZ ;  /* 0x0000000a04087290 */ /* 0x000fe2000fffe13f */
[----:B------:R-:W-:Y:S01]  /*01f0*/  IMAD.MOV.U32 R16, RZ, RZ, RZ ;  /* 0x000000ffff107224 */ /* 0x000fe200078e00ff */
[----:B0-----:R-:W-:Y:S01]  /*0200*/  CS2R R6, SRZ ;  /* 0x0000000000067805 */ /* 0x001fe2000001ff00 */
[----:B------:R-:W-:Y:S01]  /*0210*/  UMOV UR4, URZ ;  /* 0x0000003f00047c82 */ /* 0x000fe20008000000 */
[----:B------:R-:W-:Y:S01]  /*0220*/  MOV R20, UR6 ;  /* 0x0000000600147c02 */ /* 0x000fe20008000f00 */
[----:B------:R-:W-:Y:S01]  /*0230*/  CS2R R8, SRZ ;  /* 0x0000000000087805 */ /* 0x000fe2000001ff00 */
[----:B------:R-:W-:-:S03]  /*0240*/  IMAD.MOV.U32 R18, RZ, RZ, RZ ;  /* 0x000000ffff127224 */ /* 0x000fc600078e00ff */
[----:B------:R-:W-:Y:S01]  /*0250*/  IMAD R15, R20, c[0x0][0x1a4], R13 ;  /* 0x00006900140f7a24 */ /* 0x000fe200078e020d */
[----:B-1----:R-:W0:Y:S08]  /*0260*/  I2F.RP R4, UR9 ;  /* 0x0000000900047d06 */ /* 0x002e300008209400 */
[----:B0-----:R-:W0:Y:S02]  /*0270*/  MUFU.RCP R4, R4 ;  /* 0x0000000400047308 */ /* 0x001e240000001000 */
[----:B0-----:R-:W-:-:S06]  /*0280*/  IADD3 R5, R4, 0xffffffe, RZ ;  /* 0x0ffffffe04057810 */ /* 0x001fcc0007ffe0ff */
[----:B------:R-:W0:Y:S02]  /*0290*/  F2I.FTZ.U32.TRUNC.NTZ R5, R5 ;  /* 0x0000000500057305 */ /* 0x000e24000021f000 */
[----:B0-----:R0:W1:Y:S02]  /*02a0*/  R2UR UR5, R5 ;  /* 0x00000000050573c2 */ /* 0x00106400000e0000 */
[----:B0-----:R-:W-:Y:S01]  /*02b0*/  CS2R R4, SRZ ;  /* 0x0000000000047805 */ /* 0x001fe2000001ff00 */
[----:B-1----:R-:W-:-:S04]  /*02c0*/  UIADD3 UR7, URZ, -UR5, URZ ;  /* 0x800000053f077290 */ /* 0x002fc8000fffe03f */
[----:B------:R-:W-:-:S04]  /*02d0*/  UIMAD UR7, UR7, UR9, URZ ;  /* 0x00000009070772a4 */ /* 0x000fc8000f8e023f */
[----:B------:R-:W-:-:S07]  /*02e0*/  UIMAD.WIDE.U32 UR6, UR5, UR7, UR4 ;  /* 0x00000007050672a5 */ /* 0x000fce000f8e0004 */
[----:B------:R-:W-:-:S02]  /*02f0*/  UMOV UR5, UR7 ;  /* 0x0000000700057c82 */ /* 0x000fc40008000000 */
.L_x_3:
[----:B------:R-:W-:Y:S01]  /*0300*/  IADD3 R17, R13, UR4, RZ ;  /* 0x000000040d117c10 */ /* 0x000fe2000fffe0ff */
[----:B------:R-:W-:Y:S01]  /*0310*/  IMAD.MOV.U32 R50, RZ, RZ, 0x2 ;  /* 0x00000002ff327424 */ /* 0x000fe200078e00ff */
[----:B------:R-:W-:Y:S01]  /*0320*/  PLOP3.LUT P0, PT, PT, PT, UP0, 0x40, 0x0 ;  /* 0x000000000000781c */ /* 0x000fe20003f0e808 */
[----:B------:R-:W-:Y:S01]  /*0330*/  ULDC.64 UR14, c[0x0][0x118] ;  /* 0x00004600000e7ab9 */ /* 0x000fe20000000a00 */
[----:B------:R-:W-:Y:S02]  /*0340*/  PLOP3.LUT P1, PT, PT, PT, UP0, 0x40, 0x0 ;  /* 0x000000000000781c */ /* 0x000fe40003f2e808 */
[----:B------:R-:W-:Y:S02]  /*0350*/  IADD3 R19, R17, 0x1, RZ ;  /* 0x0000000111137810 */ /* 0x000fe40007ffe0ff */
[----:B------:R-:W-:Y:S02]  /*0360*/  PLOP3.LUT P2, PT, PT, PT, UP0, 0x40, 0x0 ;  /* 0x000000000000781c */ /* 0x000fe40003f4e808 */
[----:B------:R-:W-:-:S02]  /*0370*/  PLOP3.LUT P3, PT, PT, PT, UP0, 0x40, 0x0 ;  /* 0x000000000000781c */ /* 0x000fc40003f6e808 */
[C---:B------:R-:W-:Y:S02]  /*0380*/  IADD3 R20, R17.reuse, 0x2, RZ ;  /* 0x0000000211147810 */ /* 0x040fe40007ffe0ff */
[C---:B------:R-:W-:Y:S02]  /*0390*/  IADD3 R21, R17.reuse, 0x3, RZ ;  /* 0x0000000311157810 */ /* 0x040fe40007ffe0ff */
[----:B------:R-:W-:Y:S02]  /*03a0*/  ISETP.LT.AND P4, PT, R17, c[0x0][0x1b0], P0 ;  /* 0x00006c0011007a0c */ /* 0x000fe40000781270 */
[----:B------:R-:W-:Y:S02]  /*03b0*/  ISETP.LT.AND P6, PT, R19, c[0x0][0x1b0], P1 ;  /* 0x00006c0013007a0c */ /* 0x000fe40000fc1270 */
[----:B------:R-:W-:Y:S02]  /*03c0*/  IADD3 R35, R15, UR4, RZ ;  /* 0x000000040f237c10 */ /* 0x000fe4000fffe0ff */
[----:B------:R-:W-:-:S02]  /*03d0*/  ISETP.LT.AND P0, PT, R20, c[0x0][0x1b0], P2 ;  /* 0x00006c0014007a0c */ /* 0x000fc40001701270 */
[----:B------:R-:W-:Y:S01]  /*03e0*/  ISETP.LT.AND P1, PT, R21, c[0x0][0x1b0], P3 ;  /* 0x00006c0015007a0c */ /* 0x000fe20001f21270 */
[CC--:B------:R-:W-:Y:S01]  /*03f0*/  IMAD.WIDE R26, R35.reuse, R50.reuse, c[0x0][0x160] ;  /* 0x00005800231a7625 */ /* 0x0c0fe200078e0232 */
[C---:B------:R-:W-:Y:S02]  /*0400*/  IADD3 R25, R35.reuse, 0x1, RZ ;  /* 0x0000000123197810 */ /* 0x040fe40007ffe0ff */
[C---:B------:R-:W-:Y:S02]  /*0410*/  IADD3 R39, R35.reuse, 0x2, RZ ;  /* 0x0000000223277810 */ /* 0x040fe40007ffe0ff */
[----:B------:R-:W-:Y:S01]  /*0420*/  IADD3 R43, R35, 0x3, RZ ;  /* 0x00000003232b7810 */ /* 0x000fe20007ffe0ff */
[-C--:B------:R-:W-:Y:S01]  /*0430*/  IMAD.WIDE R28, R25, R50.reuse, c[0x0][0x160] ;  /* 0x00005800191c7625 */ /* 0x080fe200078e0232 */
[----:B------:R-:W-:Y:S02]  /*0440*/  PRMT R20, RZ, 0x7610, R20 ;  /* 0x00007610ff147816 */ /* 0x000fe40000000014 */
[----:B------:R-:W-:Y:S01]  /*0450*/  PRMT R21, RZ, 0x7610, R21 ;  /* 0x00007610ff157816 */ /* 0x000fe20000000015 */
[----:B------:R-:W-:Y:S01]  /*0460*/  IMAD.WIDE R30, R39, R50, c[0x0][0x160] ;  /* 0x00005800271e7625 */ /* 0x000fe200078e0232 */
[----:B------:R-:W-:-:S02]  /*0470*/  PRMT R22, RZ, 0x7610, R22 ;  /* 0x00007610ff167816 */ /* 0x000fc40000000016 */
[----:B------:R-:W-:Y:S01]  /*0480*/  PRMT R23, RZ, 0x7610, R23 ;  /* 0x00007610ff177816 */ /* 0x000fe20000000017 */
[-C--:B------:R-:W-:Y:S01]  /*0490*/  IMAD.WIDE R32, R43, R50.reuse, c[0x0][0x160] ;  /* 0x000058002b207625 */ /* 0x080fe200078e0232 */
[----:B------:R-:W2:Y:S01]  /*04a0*/  @P4 LDG.E.EL.U16 R20, [R26.64] ;  /* 0x0000000e1a144981 */ /* 0x000ea2000c2e1500 */
[----:B------:R-:W-:Y:S02]  /*04b0*/  PRMT R44, RZ, 0x7610, R44 ;  /* 0x00007610ff2c7816 */ /* 0x000fe4000000002c */
[----:B------:R-:W-:Y:S01]  /*04c0*/  PRMT R40, RZ, 0x7610, R40 ;  /* 0x00007610ff287816 */ /* 0x000fe20000000028 */
[----:B------:R-:W3:Y:S01]  /*04d0*/  @P6 LDG.E.EL.U16 R21, [R28.64] ;  /* 0x0000000e1c156981 */ /* 0x000ee2000c2e1500 */
[----:B------:R-:W-:Y:S02]  /*04e0*/  PRMT R47, RZ, 0x7610, R47 ;  /* 0x00007610ff2f7816 */ /* 0x000fe4000000002f */
[----:B------:R-:W-:Y:S01]  /*04f0*/  PRMT R41, RZ, 0x7610, R41 ;  /* 0x00007610ff297816 */ /* 0x000fe20000000029 */
[----:B------:R-:W4:Y:S01]  /*0500*/  @P0 LDG.E.EL.U16 R22, [R30.64] ;  /* 0x0000000e1e160981 */ /* 0x000f22000c2e1500 */
[----:B------:R-:W-:Y:S01]  /*0510*/  IABS R36, c[0x0][0x1a8] ;  /* 0x00006a0000247a13 */ /* 0x000fe20000000000 */
[----:B------:R-:W-:Y:S01]  /*0520*/  UMOV UR6, URZ ;  /* 0x0000003f00067c82 */ /* 0x000fe20008000000 */
[----:B------:R-:W-:Y:S01]  /*0530*/  P2R R19, PR, RZ, 0x10 ;  /* 0x00000010ff137803 */ /* 0x000fe20000000000 */
[----:B------:R-:W5:Y:S01]  /*0540*/  @P1 LDG.E.EL.U16 R23, [R32.64] ;  /* 0x0000000e20171981 */ /* 0x000f62000c2e1500 */
[----:B------:R-:W-:Y:S01]  /*0550*/  IMAD.WIDE R34, R35, R50, c[0x0][0x170] ;  /* 0x00005c0023227625 */ /* 0x000fe200078e0232 */
[----:B------:R-:W-:-:S02]  /*0560*/  LOP3.LUT R52, RZ, c[0x0][0x1a8], RZ, 0x33, !PT ;  /* 0x00006a00ff347a12 */ /* 0x000fc400078e33ff */
[----:B------:R-:W-:Y:S06]  /*0570*/  BAR.SYNC 0x0 ;  /* 0x0000000000007b1d */ /* 0x000fec0000000000 */
[----:B------:R-:W0:Y:S01]  /*0580*/  R2UR UR11, R36 ;  /* 0x00000000240b73c2 */ /* 0x000e2200000e0000 */
[----:B------:R-:W-:Y:S01]  /*0590*/  PLOP3.LUT P5, PT, PT, PT, UP0, 0x40, 0x0 ;  /* 0x000000000000781c */ /* 0x000fe20003fae808 */
[----:B------:R-:W-:Y:S01]  /*05a0*/  IMAD.U32 R55, RZ, RZ, UR8 ;  /* 0x00000008ff377e24 */ /* 0x000fe2000f8e00ff */
[----:B------:R-:W-:Y:S02]  /*05b0*/  P2R R17, PR, RZ, 0x40 ;  /* 0x00000040ff117803 */ /* 0x000fe40000000000 */
[----:B--2---:R-:W-:-:S02]  /*05c0*/  SEL R45, R20, RZ, P4 ;  /* 0x000000ff142d7207 */ /* 0x004fc40002000000 */
[----:B---3--:R-:W-:Y:S02]  /*05d0*/  SEL R49, R21, RZ, P6 ;  /* 0x000000ff15317207 */ /* 0x008fe40003000000 */
[----:B----4-:R-:W-:Y:S02]  /*05e0*/  SEL R51, R22, RZ, P0 ;  /* 0x000000ff16337207 */ /* 0x010fe40000000000 */
[----:B-----5:R-:W-:Y:S01]  /*05f0*/  SEL R37, R23, RZ, P1 ;  /* 0x000000ff17257207 */ /* 0x020fe20000800000 */
[----:B------:R-:W-:Y:S01]  /*0600*/  STS.U16 [R2.X16], R45 ;  /* 0x0000002d02007388 */ /* 0x000fe2000000c400 */
[----:B------:R-:W-:-:S03]  /*0610*/  IMAD.WIDE R20, R25, R50, c[0x0][0x170] ;  /* 0x00005c0019147625 */ /* 0x000fc600078e0232 */
[----:B------:R-:W-:Y:S04]  /*0620*/  STS.U16 [R2.X16+0x4], R49 ;  /* 0x0000043102007388 */ /* 0x000fe8000000c400 */
[----:B------:R-:W-:Y:S04]  /*0630*/  STS.U16 [R2.X16+0x8], R51 ;  /* 0x0000083302007388 */ /* 0x000fe8000000c400 */
[----:B------:R-:W-:Y:S01]  /*0640*/  STS.U16 [R2.X16+0xc], R37 ;  /* 0x00000c2502007388 */ /* 0x000fe2000000c400 */
[----:B------:R-:W-:-:S03]  /*0650*/  IMAD.WIDE R24, R43, R50, c[0x0][0x170] ;  /* 0x00005c002b187625 */ /* 0x000fc600078e0232 */
[----:B------:R-:W-:Y:S06]  /*0660*/  BAR.SYNC 0x0 ;  /* 0x0000000000007b1d */ /* 0x000fec0000000000 */
[----:B------:R0:W2:Y:S01]  /*0670*/  @P4 LDG.E.EL.U16 R44, [R34.64] ;  /* 0x0000000e222c4981 */ /* 0x0000a2000c2e1500 */
[----:B------:R-:W-:-:S03]  /*0680*/  IMAD.WIDE R22, R39, R50, c[0x0][0x170] ;  /* 0x00005c0027167625 */ /* 0x000fc600078e0232 */
[----:B------:R1:W3:Y:S04]  /*0690*/  @P6 LDG.E.EL.U16 R40, [R20.64] ;  /* 0x0000000e14286981 */ /* 0x0002e8000c2e1500 */
[----:B------:R4:W5:Y:S04]  /*06a0*/  @P1 LDG.E.EL.U16 R47, [R24.64] ;  /* 0x0000000e182f1981 */ /* 0x000968000c2e1500 */
[----:B------:R1:W5:Y:S01]  /*06b0*/  @P0 LDG.E.EL.U16 R41, [R22.64] ;  /* 0x0000000e16290981 */ /* 0x000362000c2e1500 */
[----:B0-----:R-:W0:Y:S01]  /*06c0*/  I2F.RP R34, UR11 ;  /* 0x0000000b00227d06 */ /* 0x001e220008209400 */
[----:B------:R-:W-:-:S02]  /*06d0*/  IMAD.U32 R37, RZ, RZ, UR4 ;  /* 0x00000004ff257e24 */ /* 0x000fc4000f8e00ff */
[----:B------:R-:W-:Y:S01]  /*06e0*/  IMAD.U32 R49, RZ, RZ, UR8 ;  /* 0x00000008ff317e24 */ /* 0x000fe2000f8e00ff */
[----:B------:R-:W-:Y:S01]  /*06f0*/  MOV R51, UR8 ;  /* 0x0000000800337c02 */ /* 0x000fe20008000f00 */
[----:B------:R-:W-:Y:S03]  /*0700*/  LDS.U16 R43, [R2.X4] ;  /* 0x00000000022b7984 */ /* 0x000fe60000004400 */
[----:B0-----:R-:W0:Y:S02]  /*0710*/  MUFU.RCP R34, R34 ;  /* 0x0000002200227308 */ /* 0x001e240000001000 */
[----:B0-----:R-:W-:-:S06]  /*0720*/  IADD3 R35, R34, 0xffffffe, RZ ;  /* 0x0ffffffe22237810 */ /* 0x001fcc0007ffe0ff */
[----:B------:R-:W0:Y:S01]  /*0730*/  F2I.FTZ.U32.TRUNC.NTZ R35, R35 ;  /* 0x0000002300237305 */ /* 0x000e22000021f000 */
[----:B-1----:R-:W-:Y:S01]  /*0740*/  MOV R21, UR4 ;  /* 0x0000000400157c02 */ /* 0x002fe20008000f00 */
[----:B0-----:R-:W0:Y:S03]  /*0750*/  R2UR UR7, R35 ;  /* 0x00000000230773c2 */ /* 0x001e2600000e0000 */
[----:B------:R-:W-:-:S04]  /*0760*/  LOP3.LUT R21, R21, 0xff, R0, 0xf8, !PT ;  /* 0x000000ff15157812 */ /* 0x000fc800078ef800 */
[----:B----4-:R-:W-:-:S05]  /*0770*/  IABS R24, R21 ;  /* 0x0000001500187213 */ /* 0x010fca0000000000 */
[----:B------:R-:W-:-:S04]  /*0780*/  IMAD.HI.U32 R23, R24, UR5, RZ ;  /* 0x0000000518177c27 */ /* 0x000fc8000f8e00ff */
[----:B------:R-:W-:Y:S01]  /*0790*/  IMAD.MOV R25, RZ, RZ, -R23 ;  /* 0x000000ffff197224 */ /* 0x000fe200078e0a17 */
[----:B------:R-:W-:Y:S01]  /*07a0*/  LOP3.LUT R20, R37, 0x100, R2, 0xfe, !PT ;  /* 0x0000010025147812 */ /* 0x000fe200078efe02 */
[----:B0-----:R-:W-:Y:S02]  /*07b0*/  UIADD3 UR5, URZ, -UR7, URZ ;  /* 0x800000073f057290 */ /* 0x001fe4000fffe03f */
[----:B------:R-:W-:Y:S02]  /*07c0*/  IMAD R24, R25, UR11, R24 ;  /* 0x0000000b19187c24 */ /* 0x000fe4000f8e0218 */
[----:B------:R-:W-:-:S04]  /*07d0*/  UIMAD UR5, UR5, UR11, URZ ;  /* 0x0000000b050572a4 */ /* 0x000fc8000f8e023f */
[----:B------:R-:W-:Y:S01]  /*07e0*/  UIMAD.WIDE.U32 UR6, UR7, UR5, UR6 ;  /* 0x00000005070672a5 */ /* 0x000fe2000f8e0006 */
[----:B------:R-:W-:Y:S02]  /*07f0*/  IABS R34, R20 ;  /* 0x0000001400227213 */ /* 0x000fe40000000000 */
[----:B------:R-:W-:-:S04]  /*0800*/  ISETP.LT.U32.AND P4, PT, R24, UR9, PT ;  /* 0x0000000918007c0c */ /* 0x000fc8000bf81070 */
[----:B------:R-:W-:Y:S02]  /*0810*/  UMOV UR5, UR7 ;  /* 0x0000000700057c82 */ /* 0x000fe40008000000 */
[----:B------:R-:W-:-:S05]  /*0820*/  IMAD.HI.U32 R25, R34, UR5, RZ ;  /* 0x0000000522197c27 */ /* 0x000fca000f8e00ff */
[----:B------:R-:W-:Y:S02]  /*0830*/  IADD3 R35, -R25, RZ, RZ ;  /* 0x000000ff19237210 */ /* 0x000fe40007ffe1ff */
[----:B------:R-:W-:-:S03]  /*0840*/  @!P4 IADD3 R24, R24, -UR11, RZ ;  /* 0x8000000b1818cc10 */ /* 0x000fc6000fffe0ff */
[----:B------:R-:W-:Y:S01]  /*0850*/  IMAD R34, R35, UR11, R34 ;  /* 0x0000000b23227c24 */ /* 0x000fe2000f8e0222 */
[----:B------:R-:W-:Y:S01]  /*0860*/  ISETP.GE.U32.AND P3, PT, R24, UR9, PT ;  /* 0x0000000918007c0c */ /* 0x000fe2000bf66070 */
[----:B------:R-:W-:Y:S01]  /*0870*/  UMOV UR9, UR11 ;  /* 0x0000000b00097c82 */ /* 0x000fe20008000000 */
[----:B------:R-:W-:Y:S02]  /*0880*/  IADD3 R22, R2, UR4, RZ ;  /* 0x0000000402167c10 */ /* 0x000fe4000fffe0ff */
[----:B------:R-:W-:Y:S02]  /*0890*/  ISETP.LT.U32.AND P2, PT, R34, UR9, PT ;  /* 0x0000000922007c0c */ /* 0x000fe4000bf41070 */
[----:B------:R-:W-:-:S04]  /*08a0*/  IADD3 R38, R22, 0x200, RZ ;  /* 0x0000020016267810 */ /* 0x000fc80007ffe0ff */
[----:B------:R-:W-:Y:S02]  /*08b0*/  IABS R35, R38 ;  /* 0x0000002600237213 */ /* 0x000fe40000000000 */
[----:B------:R-:W-:-:S03]  /*08c0*/  @!P4 IADD3 R23, R23, 0x1, RZ ;  /* 0x000000011717c810 */ /* 0x000fc60007ffe0ff */
[----:B------:R-:W-:Y:S02]  /*08d0*/  IMAD.HI.U32 R24, R35, UR5, RZ ;  /* 0x0000000523187c27 */ /* 0x000fe4000f8e00ff */
[----:B------:R-:W-:-:S04]  /*08e0*/  @!P2 IADD3 R34, R34, -UR11, RZ ;  /* 0x8000000b2222ac10 */ /* 0x000fc8000fffe0ff */
[----:B------:R-:W-:Y:S01]  /*08f0*/  ISETP.GE.U32.AND P4, PT, R34, UR9, PT ;  /* 0x0000000922007c0c */ /* 0x000fe2000bf86070 */
[----:B------:R-:W-:Y:S01]  /*0900*/  IMAD.MOV R34, RZ, RZ, -R24 ;  /* 0x000000ffff227224 */ /* 0x000fe200078e0a18 */
[----:B------:R-:W-:Y:S02]  /*0910*/  IADD3 R22, R22, 0x300, RZ ;  /* 0x0000030016167810 */ /* 0x000fe40007ffe0ff */
[----:B------:R-:W-:Y:S01]  /*0920*/  LOP3.LUT R37, R21, c[0x0][0x1a8], RZ, 0x3c, !PT ;  /* 0x00006a0015257a12 */ /* 0x000fe200078e3cff */
[----:B------:R-:W-:Y:S01]  /*0930*/  IMAD R34, R34, UR11, R35 ;  /* 0x0000000b22227c24 */ /* 0x000fe2000f8e0223 */
[----:B------:R-:W-:Y:S02]  /*0940*/  IABS R36, R22 ;  /* 0x0000001600247213 */ /* 0x000fe40000000000 */
[----:B------:R-:W-:Y:S02]  /*0950*/  @!P2 IADD3 R25, R25, 0x1, RZ ;  /* 0x000000011919a810 */ /* 0x000fe40007ffe0ff */
[----:B------:R-:W-:-:S02]  /*0960*/  @P3 IADD3 R23, R23, 0x1, RZ ;  /* 0x0000000117173810 */ /* 0x000fc40007ffe0ff */
[----:B------:R-:W-:Y:S01]  /*0970*/  LOP3.LUT R39, R20, c[0x0][0x1a8], RZ, 0x3c, !PT ;  /* 0x00006a0014277a12 */ /* 0x000fe200078e3cff */
[----:B------:R-:W-:Y:S01]  /*0980*/  IMAD.HI.U32 R35, R36, UR5, RZ ;  /* 0x0000000524237c27 */ /* 0x000fe2000f8e00ff */
[----:B------:R-:W-:Y:S02]  /*0990*/  ISETP.GE.AND P3, PT, R37, RZ, PT ;  /* 0x000000ff2500720c */ /* 0x000fe40003f66270 */
[----:B------:R-:W-:Y:S02]  /*09a0*/  ISETP.LT.U32.AND P2, PT, R34, UR9, PT ;  /* 0x0000000922007c0c */ /* 0x000fe4000bf41070 */
[----:B------:R-:W-:Y:S02]  /*09b0*/  @P4 IADD3 R25, R25, 0x1, RZ ;  /* 0x0000000119194810 */ /* 0x000fe40007ffe0ff */
[----:B------:R-:W-:Y:S01]  /*09c0*/  ISETP.GE.AND P4, PT, R39, RZ, PT ;  /* 0x000000ff2700720c */ /* 0x000fe20003f86270 */
[----:B------:R-:W-:-:S04]  /*09d0*/  IMAD.MOV R37, RZ, RZ, -R35 ;  /* 0x000000ffff257224 */ /* 0x000fc800078e0a23 */
[----:B------:R-:W-:Y:S02]  /*09e0*/  IMAD R36, R37, UR11, R36 ;  /* 0x0000000b25247c24 */ /* 0x000fe4000f8e0224 */
[----:B------:R-:W-:Y:S02]  /*09f0*/  @!P3 IADD3 R23, -R23, RZ, RZ ;  /* 0x000000ff1717b210 */ /* 0x000fe40007ffe1ff */
[----:B------:R-:W-:Y:S02]  /*0a00*/  @!P2 IADD3 R34, R34, -UR11, RZ ;  /* 0x8000000b2222ac10 */ /* 0x000fe4000fffe0ff */
[----:B------:R-:W-:Y:S02]  /*0a10*/  ISETP.LT.U32.AND P3, PT, R36, UR9, PT ;  /* 0x0000000924007c0c */ /* 0x000fe4000bf61070 */
[----:B------:R-:W-:Y:S01]  /*0a20*/  @!P4 IMAD.MOV R25, RZ, RZ, -R25 ;  /* 0x000000ffff19c224 */ /* 0x000fe200078e0a19 */
[----:B------:R-:W-:Y:S02]  /*0a30*/  ISETP.GE.U32.AND P4, PT, R34, UR9, PT ;  /* 0x0000000922007c0c */ /* 0x000fe4000bf86070 */
[----:B------:R-:W-:-:S02]  /*0a40*/  @!P2 IADD3 R24, R24, 0x1, RZ ;  /* 0x000000011818a810 */ /* 0x000fc40007ffe0ff */
[----:B------:R-:W-:-:S06]  /*0a50*/  LOP3.LUT R34, R38, c[0x0][0x1a8], RZ, 0x3c, !PT ;  /* 0x00006a0026227a12 */ /* 0x000fcc00078e3cff */
[----:B------:R-:W-:-:S03]  /*0a60*/  @!P3 IADD3 R36, R36, -UR11, RZ ;  /* 0x8000000b2424bc10 */ /* 0x000fc6000fffe0ff */
[----:B------:R-:W-:Y:S02]  /*0a70*/  @P4 IADD3 R24, R24, 0x1, RZ ;  /* 0x0000000118184810 */ /* 0x000fe40007ffe0ff */
[----:B------:R-:W-:Y:S02]  /*0a80*/  ISETP.GE.U32.AND P2, PT, R36, UR9, PT ;  /* 0x0000000924007c0c */ /* 0x000fe4000bf46070 */
[----:B------:R-:W-:Y:S02]  /*0a90*/  ISETP.GE.AND P4, PT, R34, RZ, PT ;  /* 0x000000ff2200720c */ /* 0x000fe40003f86270 */
[----:B------:R-:W-:Y:S02]  /*0aa0*/  LOP3.LUT R34, R22, c[0x0][0x1a8], RZ, 0x3c, !PT ;  /* 0x00006a0016227a12 */ /* 0x000fe400078e3cff */
[----:B------:R-:W-:Y:S02]  /*0ab0*/  @!P3 IADD3 R35, R35, 0x1, RZ ;  /* 0x000000012323b810 */ /* 0x000fe40007ffe0ff */
[----:B------:R-:W-:-:S05]  /*0ac0*/  ISETP.GE.AND P3, PT, R34, RZ, PT ;  /* 0x000000ff2200720c */ /* 0x000fca0003f66270 */
[----:B------:R-:W-:Y:S02]  /*0ad0*/  @P2 IADD3 R35, R35, 0x1, RZ ;  /* 0x0000000123232810 */ /* 0x000fe40007ffe0ff */
[----:B------:R-:W-:Y:S01]  /*0ae0*/  @!P4 IMAD.MOV R24, RZ, RZ, -R24 ;  /* 0x000000ffff18c224 */ /* 0x000fe200078e0a18 */
[----:B------:R-:W-:-:S05]  /*0af0*/  ISETP.NE.AND P4, PT, RZ, c[0x0][0x1a8], PT ;  /* 0x00006a00ff007a0c */ /* 0x000fca0003f85270 */
[----:B------:R-:W-:Y:S01]  /*0b00*/  @!P3 IMAD.MOV R35, RZ, RZ, -R35 ;  /* 0x000000ffff23b224 */ /* 0x000fe200078e0a23 */
[----:B------:R-:W-:Y:S02]  /*0b10*/  PLOP3.LUT P3, PT, PT, PT, UP0, 0x40, 0x0 ;  /* 0x000000000000781c */ /* 0x000fe40003f6e808 */
[----:B------:R-:W-:Y:S02]  /*0b20*/  SEL R56, R52, R25, !P4 ;  /* 0x0000001934387207 */ /* 0x000fe40006000000 */
[----:B------:R-:W-:Y:S02]  /*0b30*/  ISETP.LT.AND P3, PT, R20, c[0x0][0x1b0], P3 ;  /* 0x00006c0014007a0c */ /* 0x000fe40001f61270 */
[C---:B------:R-:W-:Y:S02]  /*0b40*/  SEL R53, R52.reuse, R23, !P4 ;  /* 0x0000001734357207 */ /* 0x040fe40006000000 */
[----:B------:R-:W-:Y:S02]  /*0b50*/  SEL R54, R52, R24, !P4 ;  /* 0x0000001834367207 */ /* 0x000fe40006000000 */
[----:B------:R-:W-:-:S02]  /*0b60*/  PLOP3.LUT P2, PT, PT, PT, UP0, 0x40, 0x0 ;  /* 0x000000000000781c */ /* 0x000fc40003f4e808 */
[----:B------:R-:W-:Y:S01]  /*0b70*/  SEL R52, R52, R35, !P4 ;  /* 0x0000002334347207 */ /* 0x000fe20006000000 */
[----:B------:R-:W-:Y:S01]  /*0b80*/  IMAD R49, R49, 0x28, R56 ;  /* 0x0000002831317824 */ /* 0x000fe200078e0238 */
[----:B------:R-:W-:Y:S02]  /*0b90*/  PLOP3.LUT P4, PT, PT, PT, UP0, 0x40, 0x0 ;  /* 0x000000000000781c */ /* 0x000fe40003f8e808 */
[----:B------:R-:W-:Y:S02]  /*0ba0*/  ISETP.LT.AND P2, PT, R21, c[0x0][0x1b0], P2 ;  /* 0x00006c0015007a0c */ /* 0x000fe40001741270 */
[----:B------:R-:W-:Y:S01]  /*0bb0*/  ISETP.LT.AND P4, PT, R38, c[0x0][0x1b0], P4 ;  /* 0x00006c0026007a0c */ /* 0x000fe20002781270 */
[----:B------:R-:W-:Y:S01]  /*0bc0*/  IMAD.WIDE R38, R49, R50, c[0x0][0x168] ;  /* 0x00005a0031267625 */ /* 0x000fe200078e0232 */
[----:B------:R-:W-:Y:S02]  /*0bd0*/  PRMT R21, RZ, 0x7610, R21 ;  /* 0x00007610ff157816 */ /* 0x000fe40000000015 */
[----:B------:R-:W-:Y:S01]  /*0be0*/  MOV R34, UR8 ;  /* 0x0000000800227c02 */ /* 0x000fe20008000f00 */
[----:B------:R-:W-:-:S03]  /*0bf0*/  IMAD R51, R51, 0x28, R54 ;  /* 0x0000002833337824 */ /* 0x000fc600078e0236 */
[----:B------:R0:W4:Y:S01]  /*0c00*/  @P3 LDG.E.EL.U16 R21, [R38.64] ;  /* 0x0000000e26153981 */ /* 0x000122000c2e1500 */
[----:B------:R-:W-:Y:S01]  /*0c10*/  ISETP.LT.AND P5, PT, R22, c[0x0][0x1b0], P5 ;  /* 0x00006c0016007a0c */ /* 0x000fe20002fa1270 */
[----:B------:R-:W-:Y:S01]  /*0c20*/  IMAD.WIDE R36, R51, R50, c[0x0][0x168] ;  /* 0x00005a0033247625 */ /* 0x000fe200078e0232 */
[----:B------:R-:W-:-:S03]  /*0c30*/  PRMT R22, RZ, 0x7610, R22 ;  /* 0x00007610ff167816 */ /* 0x000fc60000000016 */
[----:B------:R-:W-:Y:S01]  /*0c40*/  IMAD R57, R34, 0x28, R53 ;  /* 0x0000002822397824 */ /* 0x000fe200078e0235 */
[----:B------:R-:W-:Y:S01]  /*0c50*/  P2R R45, PR, RZ, 0x40 ;  /* 0x00000040ff2d7803 */ /* 0x000fe20000000000 */
[----:B------:R-:W-:Y:S01]  /*0c60*/  IMAD R55, R55, 0x28, R52 ;  /* 0x0000002837377824 */ /* 0x000fe200078e0234 */
[----:B------:R-:W-:Y:S01]  /*0c70*/  ISETP.NE.AND P6, PT, R19, RZ, PT ;  /* 0x000000ff1300720c */ /* 0x000fe20003fc5270 */
[-C--:B------:R-:W-:Y:S01]  /*0c80*/  IMAD.WIDE R24, R57, R50.reuse, c[0x0][0x168] ;  /* 0x00005a0039187625 */ /* 0x080fe200078e0232 */
[----:B------:R-:W-:Y:S01]  /*0c90*/  PRMT R20, RZ, 0x7610, R20 ;  /* 0x00007610ff147816 */ /* 0x000fe20000000014 */
[----:B------:R5:W4:Y:S01]  /*0ca0*/  @P4 LDG.E.EL.U16 R22, [R36.64] ;  /* 0x0000000e24164981 */ /* 0x000b22000c2e1500 */
[----:B------:R-:W-:Y:S01]  /*0cb0*/  PRMT R23, RZ, 0x7610, R23 ;  /* 0x00007610ff177816 */ /* 0x000fe20000000017 */
[----:B------:R-:W-:Y:S01]  /*0cc0*/  IMAD.WIDE R34, R55, R50, c[0x0][0x168] ;  /* 0x00005a0037227625 */ /* 0x000fe200078e0232 */
[C---:B------:R-:W-:Y:S02]  /*0cd0*/  LOP3.LUT R42, R2.reuse, 0x300, RZ, 0xfc, !PT ;  /* 0x00000300022a7812 */ /* 0x040fe400078efcff */
[----:B------:R1:W4:Y:S04]  /*0ce0*/  @P2 LDG.E.EL.U16 R20, [R24.64] ;  /* 0x0000000e18142981 */ /* 0x000328000c2e1500 */
[----:B------:R3:W4:Y:S04]  /*0cf0*/  @P5 LDG.E.EL.U16 R23, [R34.64] ;  /* 0x0000000e22175981 */ /* 0x000728000c2e1500 */
[----:B------:R-:W-:Y:S01]  /*0d00*/  LDS.U16 R46, [R42.X4] ;  /* 0x000000002a2e7984 */ /* 0x000fe20000004400 */
[----:B-1----:R-:W-:-:S02]  /*0d10*/  LOP3.LUT R24, R2, 0x100, RZ, 0xfc, !PT ;  /* 0x0000010002187812 */ /* 0x002fc400078efcff */
[----:B------:R-:W-:Y:S01]  /*0d20*/  LOP3.LUT R25, R2, 0x200, RZ, 0xfc, !PT ;  /* 0x0000020002197812 */ /* 0x000fe200078efcff */
[----:B0-----:R-:W-:Y:S01]  /*0d30*/  IMAD.WIDE R38, R57, R50, c[0x0][0x180] ;  /* 0x0000600039267625 */ /* 0x001fe200078e0232 */
[----:B------:R-:W-:Y:S02]  /*0d40*/  PRMT R48, RZ, 0x7610, R48 ;  /* 0x00007610ff307816 */ /* 0x000fe40000000030 */
[----:B------:R-:W-:Y:S02]  /*0d50*/  IADD3 R57, R53, UR12, RZ ;  /* 0x0000000c35397c10 */ /* 0x000fe4000fffe0ff */
[----:B------:R-:W-:Y:S02]  /*0d60*/  PRMT R53, RZ, 0x7610, R53 ;  /* 0x00007610ff357816 */ /* 0x000fe40000000035 */
[----:B--2---:R-:W-:Y:S02]  /*0d70*/  SEL R59, R44, RZ, P6 ;  /* 0x000000ff2c3b7207 */ /* 0x004fe40003000000 */
[----:B------:R-:W-:Y:S01]  /*0d80*/  ISETP.NE.AND P6, PT, R45, RZ, PT ;  /* 0x000000ff2d00720c */ /* 0x000fe20003fc5270 */
[----:B------:R-:W0:Y:S03]  /*0d90*/  LDS.U16 R44, [R24.X4] ;  /* 0x00000000182c7984 */ /* 0x000e260000004400 */
[----:B---3--:R-:W-:Y:S01]  /*0da0*/  SEL R35, R40, RZ, P6 ;  /* 0x000000ff28237207 */ /* 0x008fe20003000000 */
[----:B------:R-:W1:Y:S01]  /*0db0*/  LDS.U16 R45, [R25.X4] ;  /* 0x00000000192d7984 */ /* 0x000e620000004400 */
[----:B-----5:R-:W-:-:S03]  /*0dc0*/  SEL R37, R47, RZ, P1 ;  /* 0x000000ff2f257207 */ /* 0x020fc60000800000 */
[----:B------:R-:W-:Y:S06]  /*0dd0*/  BAR.SYNC 0x0 ;  /* 0x0000000000007b1d */ /* 0x000fec0000000000 */
[----:B------:R-:W-:Y:S01]  /*0de0*/  SEL R61, R41, RZ, P0 ;  /* 0x000000ff293d7207 */ /* 0x000fe20000000000 */
[----:B------:R2:W-:Y:S01]  /*0df0*/  STS.U16 [R2.X16+0x4], R35 ;  /* 0x0000042302007388 */ /* 0x0005e2000000c400 */
[----:B------:R-:W-:Y:S01]  /*0e00*/  IMAD.WIDE R40, R49, R50, c[0x0][0x180] ;  /* 0x0000600031287625 */ /* 0x000fe200078e0232 */
[----:B------:R-:W-:Y:S02]  /*0e10*/  PRMT R47, RZ, 0x7610, R47 ;  /* 0x00007610ff2f7816 */ /* 0x000fe4000000002f */
[----:B------:R3:W-:Y:S01]  /*0e20*/  STS.U16 [R2.X16+0xc], R37 ;  /* 0x00000c2502007388 */ /* 0x0007e2000000c400 */
[----:B------:R-:W-:-:S03]  /*0e30*/  PRMT R49, RZ, 0x7610, R49 ;  /* 0x00007610ff317816 */ /* 0x000fc60000000031 */
[----:B------:R5:W-:Y:S01]  /*0e40*/  STS.U16 [R2.X16], R59 ;  /* 0x0000003b02007388 */ /* 0x000be2000000c400 */
[----:B--2---:R-:W-:Y:S01]  /*0e50*/  IMAD.WIDE R34, R51, R50, c[0x0][0x180] ;  /* 0x0000600033227625 */ /* 0x004fe200078e0232 */
[----:B------:R-:W-:-:S03]  /*0e60*/  PRMT R51, RZ, 0x7610, R51 ;  /* 0x00007610ff337816 */ /* 0x000fc60000000033 */
[----:B---3--:R-:W-:Y:S01]  /*0e70*/  IMAD.WIDE R36, R55, R50, c[0x0][0x180] ;  /* 0x0000600037247625 */ /* 0x008fe200078e0232 */
[----:B------:R-:W-:Y:S01]  /*0e80*/  STS.U16 [R2.X16+0x8], R61 ;  /* 0x0000083d02007388 */ /* 0x000fe2000000c400 */
[----:B-----5:R-:W-:-:S03]  /*0e90*/  IADD3 R59, R56, UR12, RZ ;  /* 0x0000000c383b7c10 */ /* 0x020fc6000fffe0ff */
[----:B------:R-:W-:Y:S06]  /*0ea0*/  BAR.SYNC 0x0 ;  /* 0x0000000000007b1d */ /* 0x000fec0000000000 */
[----:B------:R2:W3:Y:S01]  /*0eb0*/  @P2 LDG.E.EL.U16 R47, [R38.64] ;  /* 0x0000000e262f2981 */ /* 0x0004e2000c2e1500 */
[----:B------:R-:W-:-:S03]  /*0ec0*/  PRMT R55, RZ, 0x7610, R55 ;  /* 0x00007610ff377816 */ /* 0x000fc60000000037 */
[----:B------:R5:W3:Y:S04]  /*0ed0*/  @P3 LDG.E.EL.U16 R48, [R40.64] ;  /* 0x0000000e28303981 */ /* 0x000ae8000c2e1500 */
[----:B------:R0:W3:Y:S01]  /*0ee0*/  @P4 LDG.E.EL.U16 R49, [R34.64] ;  /* 0x0000000e22314981 */ /* 0x0000e2000c2e1500 */
[----:B--2---:R-:W-:-:S03]  /*0ef0*/  IMAD.WIDE R38, R57, R50, c[0x0][0x178] ;  /* 0x00005e0039267625 */ /* 0x004fc600078e0232 */
[----:B------:R2:W3:Y:S01]  /*0f00*/  @P5 LDG.E.EL.U16 R51, [R36.64] ;  /* 0x0000000e24335981 */ /* 0x0004e2000c2e1500 */
[-C--:B-----5:R-:W-:Y:S01]  /*0f10*/  IMAD.WIDE R40, R57, R50.reuse, c[0x0][0x188] ;  /* 0x0000620039287625 */ /* 0x0a0fe200078e0232 */
[----:B------:R-:W-:Y:S02]  /*0f20*/  PRMT R56, RZ, 0x7610, R56 ;  /* 0x00007610ff387816 */ /* 0x000fe40000000038 */
[----:B------:R5:W3:Y:S01]  /*0f30*/  @P2 LDG.E.EL.U16 R53, [R38.64] ;  /* 0x0000000e26352981 */ /* 0x000ae2000c2e1500 */
[----:B0-----:R-:W-:-:S03]  /*0f40*/  IMAD.WIDE R34, R59, R50, c[0x0][0x178] ;  /* 0x00005e003b227625 */ /* 0x001fc600078e0232 */
[----:B------:R0:W3:Y:S01]  /*0f50*/  @P2 LDG.E.EL.U16 R55, [R40.64] ;  /* 0x0000000e28372981 */ /* 0x0000e2000c2e1500 */
[-C--:B--2---:R-:W-:Y:S01]  /*0f60*/  IMAD.WIDE R36, R59, R50.reuse, c[0x0][0x188] ;  /* 0x000062003b247625 */ /* 0x084fe200078e0232 */
[----:B------:R-:W-:Y:S02]  /*0f70*/  IADD3 R59, R54, UR12, RZ ;  /* 0x0000000c363b7c10 */ /* 0x000fe4000fffe0ff */
[----:B------:R2:W3:Y:S01]  /*0f80*/  @P3 LDG.E.EL.U16 R56, [R34.64] ;  /* 0x0000000e22383981 */ /* 0x0004e2000c2e1500 */
[----:B------:R-:W-:Y:S02]  /*0f90*/  PRMT R54, RZ, 0x7610, R54 ;  /* 0x00007610ff367816 */ /* 0x000fe40000000036 */
[CC--:B-----5:R-:W-:Y:S01]  /*0fa0*/  IMAD.WIDE R38, R59.reuse, R50.reuse, c[0x0][0x178] ;  /* 0x00005e003b267625 */ /* 0x0e0fe200078e0232 */
[----:B------:R-:W-:Y:S01]  /*0fb0*/  PRMT R58, RZ, 0x7610, R58 ;  /* 0x00007610ff3a7816 */ /* 0x000fe2000000003a */
[----:B------:R-:W5:Y:S02]  /*0fc0*/  LDS.U16 R24, [R24.X4] ;  /* 0x0000000018187984 */ /* 0x000f640000004400 */
[----:B0-----:R-:W-:Y:S01]  /*0fd0*/  IMAD.WIDE R40, R59, R50, c[0x0][0x188] ;  /* 0x000062003b287625 */ /* 0x001fe200078e0232 */
[----:B------:R-:W-:Y:S01]  /*0fe0*/  IADD3 R59, R52, UR12, RZ ;  /* 0x0000000c343b7c10 */ /* 0x000fe2000fffe0ff */
[----:B------:R0:W3:Y:S01]  /*0ff0*/  @P4 LDG.E.EL.U16 R54, [R38.64] ;  /* 0x0000000e26364981 */ /* 0x0000e2000c2e1500 */
[----:B------:R-:W-:-:S02]  /*1000*/  PRMT R57, RZ, 0x7610, R57 ;  /* 0x00007610ff397816 */ /* 0x000fc40000000039 */
[----:B------:R-:W-:Y:S01]  /*1010*/  PRMT R52, RZ, 0x7610, R52 ;  /* 0x00007610ff347816 */ /* 0x000fe20000000034 */
[CC--:B--2---:R-:W-:Y:S01]  /*1020*/  IMAD.WIDE R34, R59.reuse, R50.reuse, c[0x0][0x178] ;  /* 0x00005e003b227625 */ /* 0x0c4fe200078e0232 */
[----:B------:R2:W3:Y:S04]  /*1030*/  @P4 LDG.E.EL.U16 R58, [R40.64] ;  /* 0x0000000e283a4981 */ /* 0x0004e8000c2e1500 */
[----:B------:R0:W3:Y:S04]  /*1040*/  @P3 LDG.E.EL.U16 R57, [R36.64] ;  /* 0x0000000e24393981 */ /* 0x0000e8000c2e1500 */
[----:B------:R1:W3:Y:S04]  /*1050*/  @P5 LDG.E.EL.U16 R52, [R34.64] ;  /* 0x0000000e22345981 */ /* 0x0002e8000c2e1500 */
[----:B------:R-:W1:Y:S01]  /*1060*/  LDS.U16 R25, [R25.X4] ;  /* 0x0000000019197984 */ /* 0x000e620000004400 */
[----:B0-----:R-:W-:Y:S01]  /*1070*/  IMAD.WIDE R36, R59, R50, c[0x0][0x188] ;  /* 0x000062003b247625 */ /* 0x001fe200078e0232 */
[----:B------:R-:W-:-:S02]  /*1080*/  PRMT R50, RZ, 0x7610, R50 ;  /* 0x00007610ff327816 */ /* 0x000fc40000000032 */
[----:B------:R-:W0:Y:S04]  /*1090*/  LDS.U16 R42, [R42.X4] ;  /* 0x000000002a2a7984 */ /* 0x000e280000004400 */
[----:B------:R0:W3:Y:S01]  /*10a0*/  @P5 LDG.E.EL.U16 R50, [R36.64] ;  /* 0x0000000e24325981 */ /* 0x0000e2000c2e1500 */
[----:B------:R-:W-:Y:S02]  /*10b0*/  HADD2.F32 R38, -RZ, R44.H0_H0 ;  /* 0x2000002cff267230 */ /* 0x000fe40000004100 */
[----:B------:R-:W-:Y:S01]  /*10c0*/  HADD2.F32 R46, -RZ, R46.H0_H0 ;  /* 0x2000002eff2e7230 */ /* 0x000fe20000004100 */
[----:B------:R-:W-:Y:S02]  /*10d0*/  ISETP.NE.AND P6, PT, RZ, UR4, PT ;  /* 0x00000004ff007c0c */ /* 0x000fe4000bfc5270 */
[----:B--2---:R-:W-:-:S02]  /*10e0*/  MOV R41, RZ ;  /* 0x000000ff00297202 */ /* 0x004fc40000000f00 */
[----:B----4-:R-:W-:-:S05]  /*10f0*/  SEL R21, R21, RZ, P3 ;  /* 0x000000ff15157207 */ /* 0x010fca0001800000 */
[----:B------:R-:W-:-:S05]  /*1100*/  HADD2.F32 R21, -RZ, R21.H0_H0 ;  /* 0x20000015ff157230 */ /* 0x000fca0000004100 */
[----:B------:R-:W-:Y:S01]  /*1110*/  FADD R38, R38, R21 ;  /* 0x0000001526267221 */ /* 0x000fe20000000000 */
[----:B------:R-:W-:Y:S01]  /*1120*/  SEL R21, R22, RZ, P4 ;  /* 0x000000ff16157207 */ /* 0x000fe20002000000 */
[----:B-1----:R-:W-:-:S04]  /*1130*/  HADD2.F32 R22, -RZ, R45.H0_H0 ;  /* 0x2000002dff167230 */ /* 0x002fc80000004100 */
[----:B------:R-:W-:-:S05]  /*1140*/  HADD2.F32 R21, -RZ, R21.H0_H0 ;  /* 0x20000015ff157230 */ /* 0x000fca0000004100 */
[----:B------:R-:W-:Y:S01]  /*1150*/  FADD R35, R21, R22 ;  /* 0x0000001615237221 */ /* 0x000fe20000000000 */
[----:B------:R-:W-:Y:S02]  /*1160*/  SEL R22, R20, RZ, P2 ;  /* 0x000000ff14167207 */ /* 0x000fe40001000000 */
[----:B------:R-:W1:Y:S01]  /*1170*/  LDS.U16 R20, [R2.X4] ;  /* 0x0000000002147984 */ /* 0x000e620000004400 */
[----:B------:R-:W-:Y:S01]  /*1180*/  SEL R23, R23, RZ, P5 ;  /* 0x000000ff17177207 */ /* 0x000fe20002800000 */
[----:B------:R-:W-:Y:S02]  /*1190*/  HADD2.F32 R21, -RZ, R43.H0_H0 ;  /* 0x2000002bff157230 */ /* 0x000fe40000004100 */
[----:B------:R-:W-:Y:S02]  /*11a0*/  HADD2.F32 R34, -RZ, R22.H0_H0 ;  /* 0x20000016ff227230 */ /* 0x000fe40000004100 */
[----:B------:R-:W-:-:S03]  /*11b0*/  HADD2.F32 R23, -RZ, R23.H0_H0 ;  /* 0x20000017ff177230 */ /* 0x000fc60000004100 */
[----:B------:R-:W-:Y:S02]  /*11c0*/  FADD R21, R21, R34 ;  /* 0x0000002215157221 */ /* 0x000fe40000000000 */
[----:B0-----:R-:W-:Y:S01]  /*11d0*/  FADD R37, R23, R46 ;  /* 0x0000002e17257221 */ /* 0x001fe20000000000 */
[----:B-----5:R-:W-:Y:S02]  /*11e0*/  HADD2.F32 R23, -RZ, R24.H0_H0 ;  /* 0x20000018ff177230 */ /* 0x020fe40000004100 */
[----:B------:R-:W-:Y:S02]  /*11f0*/  HADD2.F32 R24, -RZ, R25.H0_H0 ;  /* 0x20000019ff187230 */ /* 0x000fe40000004100 */
[----:B------:R-:W-:Y:S01]  /*1200*/  HADD2.F32 R22, -RZ, R42.H0_H0 ;  /* 0x2000002aff167230 */ /* 0x000fe20000004100 */
[----:B------:R-:W-:Y:S02]  /*1210*/  FFMA R23, R23, 0.125, R38 ;  /* 0x3e00000017177823 */ /* 0x000fe40000000026 */
[----:B------:R-:W-:-:S02]  /*1220*/  FFMA R24, R24, 0.125, R35 ;  /* 0x3e00000018187823 */ /* 0x000fc40000000023 */
[----:B------:R-:W-:Y:S01]  /*1230*/  FFMA R22, R22, 0.125, R37 ;  /* 0x3e00000016167823 */ /* 0x000fe20000000025 */
[----:B------:R-:W-:Y:S01]  /*1240*/  MOV R43, RZ ;  /* 0x000000ff002b7202 */ /* 0x000fe20000000f00 */
[----:B-1----:R-:W-:Y:S01]  /*1250*/  HADD2.F32 R20, -RZ, R20.H0_H0 ;  /* 0x20000014ff147230 */ /* 0x002fe20000004100 */
[----:B---3--:R-:W-:Y:S02]  /*1260*/  SEL R47, R47, RZ, P2 ;  /* 0x000000ff2f2f7207 */ /* 0x008fe40001000000 */
[----:B------:R-:W-:Y:S02]  /*1270*/  SEL R34, R49, RZ, P4 ;  /* 0x000000ff31227207 */ /* 0x000fe40002000000 */
[----:B------:R-:W-:-:S03]  /*1280*/  SEL R51, R51, RZ, P5 ;  /* 0x000000ff33337207 */ /* 0x000fc60002800000 */
[----:B------:R-:W-:Y:S01]  /*1290*/  HADD2.F32 R34, -RZ, R34.H0_H0 ;  /* 0x20000022ff227230 */ /* 0x000fe20000004100 */
[----:B------:R-:W-:Y:S02]  /*12a0*/  SEL R48, R48, RZ, P3 ;  /* 0x000000ff30307207 */ /* 0x000fe40001800000 */
[----:B------:R-:W-:Y:S01]  /*12b0*/  SEL R53, R53, RZ, P2 ;  /* 0x000000ff35357207 */ /* 0x000fe20001000000 */
[----:B------:R-:W-:Y:S01]  /*12c0*/  HADD2.F32 R47, -RZ, R47.H0_H0 ;  /* 0x2000002fff2f7230 */ /* 0x000fe20000004100 */
[----:B------:R-:W-:-:S03]  /*12d0*/  SEL R55, R55, RZ, P2 ;  /* 0x000000ff37377207 */ /* 0x000fc60001000000 */
[----:B------:R-:W-:Y:S01]  /*12e0*/  HADD2.F32 R36, -RZ, R53.H0_H0 ;  /* 0x20000035ff247230 */ /* 0x000fe20000004100 */
[----:B------:R-:W-:Y:S02]  /*12f0*/  SEL R56, R56, RZ, P3 ;  /* 0x000000ff38387207 */ /* 0x000fe40001800000 */
[----:B------:R-:W-:-:S05]  /*1300*/  SEL R25, R54, RZ, P4 ;  /* 0x000000ff36197207 */ /* 0x000fca0002000000 */
[----:B------:R-:W-:Y:S01]  /*1310*/  HADD2.F32 R25, -RZ, R25.H0_H0 ;  /* 0x20000019ff197230 */ /* 0x000fe20000004100 */
[----:B------:R-:W-:Y:S02]  /*1320*/  SEL R37, R58, RZ, P4 ;  /* 0x000000ff3a257207 */ /* 0x000fe40002000000 */
[----:B------:R-:W-:Y:S02]  /*1330*/  SEL R52, R52, RZ, P5 ;  /* 0x000000ff34347207 */ /* 0x000fe40002800000 */
[----:B------:R-:W-:Y:S01]  /*1340*/  FADD R38, R25, R34 ;  /* 0x0000002219267221 */ /* 0x000fe20000000000 */
[----:B------:R-:W-:Y:S02]  /*1350*/  HADD2.F32 R34, -RZ, R51.H0_H0 ;  /* 0x20000033ff227230 */ /* 0x000fe40000004100 */
[----:B------:R-:W-:Y:S01]  /*1360*/  HADD2.F32 R25, -RZ, R52.H0_H0 ;  /* 0x20000034ff197230 */ /* 0x000fe20000004100 */
[----:B------:R-:W-:Y:S01]  /*1370*/  SEL R57, R57, RZ, P3 ;  /* 0x000000ff39397207 */ /* 0x000fe20001800000 */
[----:B------:R-:W-:-:S02]  /*1380*/  HADD2.F32 R48, -RZ, R48.H0_H0 ;  /* 0x20000030ff307230 */ /* 0x000fc40000004100 */
[----:B------:R-:W-:Y:S01]  /*1390*/  HADD2.F32 R35, -RZ, R56.H0_H0 ;  /* 0x20000038ff237230 */ /* 0x000fe20000004100 */
[----:B------:R-:W-:Y:S01]  /*13a0*/  FADD R39, R25, R34 ;  /* 0x0000002219277221 */ /* 0x000fe20000000000 */
[----:B------:R-:W-:Y:S01]  /*13b0*/  SEL R50, R50, RZ, P5 ;  /* 0x000000ff32327207 */ /* 0x000fe20002800000 */
[----:B------:R-:W-:Y:S01]  /*13c0*/  HADD2.F32 R25, -RZ, R55.H0_H0 ;  /* 0x20000037ff197230 */ /* 0x000fe20000004100 */
[----:B------:R-:W-:Y:S01]  /*13d0*/  FADD R36, R36, R47 ;  /* 0x0000002f24247221 */ /* 0x000fe20000000000 */
[----:B------:R-:W-:Y:S01]  /*13e0*/  HADD2.F32 R37, -RZ, R37.H0_H0 ;  /* 0x20000025ff257230 */ /* 0x000fe20000004100 */
[----:B------:R-:W-:Y:S01]  /*13f0*/  FADD R35, R35, R48 ;  /* 0x0000003023237221 */ /* 0x000fe20000000000 */
[----:B------:R-:W-:Y:S02]  /*1400*/  HADD2.F32 R34, -RZ, R57.H0_H0 ;  /* 0x20000039ff227230 */ /* 0x000fe40000004100 */
[----:B------:R-:W-:Y:S01]  /*1410*/  HADD2.F32 R50, -RZ, R50.H0_H0 ;  /* 0x20000032ff327230 */ /* 0x000fe20000004100 */
[----:B------:R-:W-:Y:S01]  /*1420*/  FFMA R36, R25, 0.125, R36 ;  /* 0x3e00000019247823 */ /* 0x000fe20000000024 */
[----:B------:R-:W-:Y:S01]  /*1430*/  FFMA R25, R37, 0.125, R38 ;  /* 0x3e00000025197823 */ /* 0x000fe20000000026 */
[----:B------:R-:W-:Y:S01]  /*1440*/  FFMA R34, R34, 0.125, R35 ;  /* 0x3e00000022227823 */ /* 0x000fe20000000023 */
[----:B------:R-:W-:Y:S01]  /*1450*/  FFMA R37, R20, 0.125, R21 ;  /* 0x3e00000014257823 */ /* 0x000fe20000000015 */
[----:B------:R-:W-:Y:S01]  /*1460*/  FFMA R39, R50, 0.125, R39 ;  /* 0x3e00000032277823 */ /* 0x000fe20000000027 */
[----:B------:R-:W-:Y:S01]  /*1470*/  FADD R21, R24, R25 ;  /* 0x0000001918157221 */ /* 0x000fe20000000000 */
[----:B------:R-:W-:Y:S01]  /*1480*/  FADD R20, R23, R34 ;  /* 0x0000002217147221 */ /* 0x000fe20000000000 */
[----:B------:R-:W-:Y:S01]  /*1490*/  FADD R37, R37, R36 ;  /* 0x0000002425257221 */ /* 0x000fe20000000000 */
[----:B------:R-:W-:Y:S01]  /*14a0*/  FADD R22, R22, R39 ;  /* 0x0000002716167221 */ /* 0x000fe20000000000 */
[----:B------:R-:W-:Y:S01]  /*14b0*/  IMAD.MOV.U32 R23, RZ, RZ, 0x3f800000 ;  /* 0x3f800000ff177424 */ /* 0x000fe200078e00ff */
[----:B------:R-:W-:Y:S01]  /*14c0*/  MOV R25, 0x3f800000 ;  /* 0x3f80000000197802 */ /* 0x000fe20000000f00 */
[----:B------:R-:W-:Y:S01]  /*14d0*/  IMAD.MOV.U32 R35, RZ, RZ, 0x3f800000 ;  /* 0x3f800000ff237424 */ /* 0x000fe200078e00ff */
[----:B------:R-:W-:Y:S01]  /*14e0*/  MOV R42, R20 ;  /* 0x00000014002a7202 */ /* 0x000fe20000000f00 */
[----:B------:R-:W-:Y:S01]  /*14f0*/  IMAD.MOV.U32 R39, RZ, RZ, 0x3f800000 ;  /* 0x3f800000ff277424 */ /* 0x000fe200078e00ff */
[----:B------:R-:W-:Y:S01]  /*1500*/  MOV R45, R22 ;  /* 0x00000016002d7202 */ /* 0x000fe20000000f00 */
[----:B------:R-:W-:Y:S01]  /*1510*/  IMAD.MOV.U32 R38, RZ, RZ, RZ ;  /* 0x000000ffff267224 */ /* 0x000fe200078e00ff */
[----:B------:R-:W-:Y:S01]  /*1520*/  F2FP.F16.F32.PACK_AB R34, R22, R21 ;  /* 0x000000151622723e */ /* 0x000fe200000000ff */
[----:B------:R-:W-:Y:S01]  /*1530*/  IMAD.MOV.U32 R36, RZ, RZ, RZ ;  /* 0x000000ffff247224 */ /* 0x000fe200078e00ff */
[----:B------:R-:W-:Y:S01]  /*1540*/  F2FP.F16.F32.PACK_AB R24, R20, R37 ;  /* 0x000000251418723e */ /* 0x000fe200000000ff */
[----:B------:R-:W-:-:S02]  /*1550*/  IMAD.MOV.U32 R44, RZ, RZ, R21 ;  /* 0x000000ffff2c7224 */ /* 0x000fc400078e0015 */
[----:B------:R-:W-:Y:S01]  /*1560*/  IMAD.MOV.U32 R40, RZ, RZ, R37 ;  /* 0x000000ffff287224 */ /* 0x000fe200078e0025 */
[----:B------:R-:W-:Y:S05]  /*1570*/  @!P6 BRA `(.L_x_2) ;  /* 0x000004a00000e947 */ /* 0x000fea0003800000 */
[----:B------:R-:W-:Y:S01]  /*1580*/  FADD R23, R10, 1 ;  /* 0x3f8000000a177421 */ /* 0x000fe20000000000 */
[----:B------:R-:W-:Y:S06]  /*1590*/  BAR.SYNC 0x0 ;  /* 0x0000000000007b1d */ /* 0x000fec0000000000 */
[----:B------:R-:W-:Y:S01]  /*15a0*/  STS [R2.X8], R23 ;  /* 0x0000001702007388 */ /* 0x000fe20000008800 */
[----:B------:R-:W-:Y:S01]  /*15b0*/  FADD R25, R12, 1 ;  /* 0x3f8000000c197421 */ /* 0x000fe20000000000 */
[----:B------:R-:W-:Y:S01]  /*15c0*/  P2R R42, PR, RZ, 0x4 ;  /* 0x00000004ff2a7803 */ /* 0x000fe20000000000 */
[----:B------:R-:W-:Y:S01]  /*15d0*/  FADD R43, R37, -R18 ;  /* 0x80000012252b7221 */ /* 0x000fe20000000000 */
[----:B------:R-:W-:Y:S06]  /*15e0*/  BAR.SYNC 0x0 ;  /* 0x0000000000007b1d */ /* 0x000fec0000000000 */
[----:B------:R-:W0:Y:S01]  /*15f0*/  LDS R46, [R2.X8] ;  /* 0x00000000022e7984 */ /* 0x000e220000008800 */
[----:B------:R-:W-:Y:S01]  /*1600*/  FMUL R36, R43, 0.25 ;  /* 0x3e8000002b247820 */ /* 0x000fe20000400000 */
[----:B------:R-:W-:Y:S01]  /*1610*/  FADD R38, R20, -R11 ;  /* 0x8000000b14267221 */ /* 0x000fe20000000000 */
[----:B------:R-:W-:Y:S01]  /*1620*/  FADD R39, R16, 1 ;  /* 0x3f80000010277421 */ /* 0x000fe20000000000 */
[----:B------:R-:W-:Y:S06]  /*1630*/  BAR.SYNC 0x0 ;  /* 0x0000000000007b1d */ /* 0x000fec0000000000 */
[----:B------:R-:W-:Y:S01]  /*1640*/  STS [R2.X8], R25 ;  /* 0x0000001902007388 */ /* 0x000fe20000008800 */
[----:B------:R-:W-:Y:S01]  /*1650*/  FMUL R35, R38, 0.25 ;  /* 0x3e80000026237820 */ /* 0x000fe20000400000 */
[----:B------:R-:W-:Y:S01]  /*1660*/  P2R R49, PR, RZ, 0x2 ;  /* 0x00000002ff317803 */ /* 0x000fe20000000000 */
[----:B------:R-:W-:Y:S01]  /*1670*/  FADD R41, R21, -R4 ;  /* 0x8000000415297221 */ /* 0x000fe20000000000 */
[----:B------:R-:W-:Y:S06]  /*1680*/  BAR.SYNC 0x0 ;  /* 0x0000000000007b1d */ /* 0x000fec0000000000 */
[----:B------:R-:W1:Y:S01]  /*1690*/  LDS R47, [R2.X8] ;  /* 0x00000000022f7984 */ /* 0x000e620000008800 */
[----:B------:R-:W-:-:S03]  /*16a0*/  P2R R52, PR, RZ, 0x1 ;  /* 0x00000001ff347803 */ /* 0x000fc60000000000 */
[----:B------:R-:W-:Y:S06]  /*16b0*/  BAR.SYNC 0x0 ;  /* 0x0000000000007b1d */ /* 0x000fec0000000000 */
[C---:B0-----:R-:W-:Y:S02]  /*16c0*/  FSETP.GT.AND P2, PT, |R46|.reuse, 8.50705917302346158658e+37, PT ;  /* 0x7e8000002e00780b */ /* 0x041fe40003f44200 */
[----:B------:R-:W-:Y:S02]  /*16d0*/  FSETP.GEU.AND P6, PT, |R46|, 1.175494350822287508e-38, PT ;  /* 0x008000002e00780b */ /* 0x000fe40003fce200 */
[----:B------:R-:W-:Y:S01]  /*16e0*/  FSEL R40, R36, R43, P2 ;  /* 0x0000002b24287208 */ /* 0x000fe20001000000 */
[----:B------:R-:W-:-:S08]  /*16f0*/  FMUL R36, R41, 0.25 ;  /* 0x3e80000029247820 */ /* 0x000fd00000400000 */
[----:B------:R-:W-:Y:S02]  /*1700*/  @P2 FMUL R46, R46, 0.25 ;  /* 0x3e8000002e2e2820 */ /* 0x000fe40000400000 */
[----:B------:R-:W-:Y:S02]  /*1710*/  @!P6 FMUL R40, R40, 16777216 ;  /* 0x4b8000002828e820 */ /* 0x000fe40000400000 */
[----:B------:R-:W-:Y:S01]  /*1720*/  @!P6 FMUL R46, R46, 16777216 ;  /* 0x4b8000002e2ee820 */ /* 0x000fe20000400000 */
[C---:B-1----:R-:W-:Y:S02]  /*1730*/  FSETP.GT.AND P6, PT, |R47|.reuse, 8.50705917302346158658e+37, PT ;  /* 0x7e8000002f00780b */ /* 0x042fe40003fc4200 */
[----:B------:R-:W-:Y:S02]  /*1740*/  FSETP.GEU.AND P1, PT, |R47|, 1.175494350822287508e-38, PT ;  /* 0x008000002f00780b */ /* 0x000fe40003f2e200 */
[----:B------:R-:W-:Y:S01]  /*1750*/  FSEL R44, R35, R38, P6 ;  /* 0x00000026232c7208 */ /* 0x000fe20003000000 */
[----:B------:R-:W-:-:S05]  /*1760*/  FADD R35, R14, 1 ;  /* 0x3f8000000e237421 */ /* 0x000fca0000000000 */
[----:B------:R-:W-:Y:S03]  /*1770*/  STS [R2.X8], R35 ;  /* 0x0000002302007388 */ /* 0x000fe60000008800 */
[----:B------:R-:W-:Y:S01]  /*1780*/  @P6 FMUL R47, R47, 0.25 ;  /* 0x3e8000002f2f6820 */ /* 0x000fe20000400000 */
[----:B------:R-:W-:Y:S06]  /*1790*/  BAR.SYNC 0x0 ;  /* 0x0000000000007b1d */ /* 0x000fec0000000000 */
[----:B------:R-:W0:Y:S01]  /*17a0*/  LDS R48, [R2.X8] ;  /* 0x0000000002307984 */ /* 0x000e220000008800 */
[----:B------:R-:W-:Y:S01]  /*17b0*/  @!P1 FMUL R47, R47, 16777216 ;  /* 0x4b8000002f2f9820 */ /* 0x000fe20000400000 */
[----:B------:R-:W-:-:S02]  /*17c0*/  @!P1 FMUL R44, R44, 16777216 ;  /* 0x4b8000002c2c9820 */ /* 0x000fc40000400000 */
[----:B------:R-:W-:Y:S06]  /*17d0*/  BAR.SYNC 0x0 ;  /* 0x0000000000007b1d */ /* 0x000fec0000000000 */
[----:B------:R-:W-:Y:S04]  /*17e0*/  STS [R2.X8], R39 ;  /* 0x0000002702007388 */ /* 0x000fe80000008800 */
[----:B------:R-:W-:Y:S06]  /*17f0*/  BAR.SYNC 0x0 ;  /* 0x0000000000007b1d */ /* 0x000fec0000000000 */
[----:B------:R-:W1:Y:S01]  /*1800*/  LDS R51, [R2.X8] ;  /* 0x0000000002337984 */ /* 0x000e620000008800 */
[----:B------:R-:W-:-:S02]  /*1810*/  ISETP.NE.AND P1, PT, R49, RZ, PT ;  /* 0x000000ff3100720c */ /* 0x000fc40003f25270 */
[C---:B0-----:R-:W-:Y:S02]  /*1820*/  FSETP.GT.AND P6, PT, |R48|.reuse, 8.50705917302346158658e+37, PT ;  /* 0x7e8000003000780b */ /* 0x041fe40003fc4200 */
[----:B------:R-:W-:Y:S02]  /*1830*/  FSETP.GEU.AND P0, PT, |R48|, 1.175494350822287508e-38, PT ;  /* 0x008000003000780b */ /* 0x000fe40003f0e200 */
[----:B------:R-:W-:Y:S01]  /*1840*/  FSEL R50, R36, R41, P6 ;  /* 0x0000002924327208 */ /* 0x000fe20003000000 */
[----:B------:R-:W-:-:S04]  /*1850*/  FADD R36, R22, -R5 ;  /* 0x8000000516247221 */ /* 0x000fc80000000000 */
[----:B------:R-:W-:-:S04]  /*1860*/  FMUL R45, R36, 0.25 ;  /* 0x3e800000242d7820 */ /* 0x000fc80000400000 */
[----:B------:R-:W-:Y:S02]  /*1870*/  @P6 FMUL R48, R48, 0.25 ;  /* 0x3e80000030306820 */ /* 0x000fe40000400000 */
[----:B------:R-:W-:Y:S02]  /*1880*/  @!P0 FMUL R50, R50, 16777216 ;  /* 0x4b80000032328820 */ /* 0x000fe40000400000 */
[----:B------:R-:W-:Y:S01]  /*1890*/  @!P0 FMUL R48, R48, 16777216 ;  /* 0x4b80000030308820 */ /* 0x000fe20000400000 */
[----:B------:R-:W-:Y:S02]  /*18a0*/  ISETP.NE.AND P0, PT, R52, RZ, PT ;  /* 0x000000ff3400720c */ /* 0x000fe40003f05270 */
[C---:B-1----:R-:W-:Y:S01]  /*18b0*/  FSETP.GT.AND P2, PT, |R51|.reuse, 8.50705917302346158658e+37, PT ;  /* 0x7e8000003300780b */ /* 0x042fe20003f44200 */
[----:B------:R-:W-:Y:S01]  /*18c0*/  MUFU.RCP R49, R48 ;  /* 0x0000003000317308 */ /* 0x000fe20000001000 */
[----:B------:R-:W-:Y:S02]  /*18d0*/  FSETP.GEU.AND P6, PT, |R51|, 1.175494350822287508e-38, PT ;  /* 0x008000003300780b */ /* 0x000fe40003fce200 */
[----:B------:R-:W-:-:S05]  /*18e0*/  FSEL R53, R45, R36, P2 ;  /* 0x000000242d357208 */ /* 0x000fca0001000000 */
[----:B------:R-:W0:Y:S04]  /*18f0*/  MUFU.RCP R45, R46 ;  /* 0x0000002e002d7308 */ /* 0x000e280000001000 */
[----:B------:R-:W-:Y:S01]  /*1900*/  @P2 FMUL R51, R51, 0.25 ;  /* 0x3e80000033332820 */ /* 0x000fe20000400000 */
[----:B------:R-:W-:Y:S01]  /*1910*/  ISETP.NE.AND P2, PT, R42, RZ, PT ;  /* 0x000000ff2a00720c */ /* 0x000fe20003f45270 */
[----:B------:R-:W-:Y:S02]  /*1920*/  @!P6 FMUL R53, R53, 16777216 ;  /* 0x4b8000003535e820 */ /* 0x000fe40000400000 */
[----:B------:R-:W-:Y:S01]  /*1930*/  @!P6 FMUL R51, R51, 16777216 ;  /* 0x4b8000003333e820 */ /* 0x000fe20000400000 */
[----:B------:R-:W1:Y:S01]  /*1940*/  MUFU.RCP R42, R47 ;  /* 0x0000002f002a7308 */ /* 0x000e620000001000 */
[----:B0-----:R-:W-:-:S07]  /*1950*/  FFMA R40, R45, R40, R18 ;  /* 0x000000282d287223 */ /* 0x001fce0000000012 */
[----:B------:R-:W0:Y:S01]  /*1960*/  MUFU.RCP R52, R51 ;  /* 0x0000003300347308 */ /* 0x000e220000001000 */
[----:B------:R-:W-:-:S04]  /*1970*/  FADD R37, R37, -R40 ;  /* 0x8000002825257221 */ /* 0x000fc80000000000 */
[----:B------:R-:W-:Y:S01]  /*1980*/  FFMA R43, R43, R37, R6 ;  /* 0x000000252b2b7223 */ /* 0x000fe20000000006 */
[----:B-1----:R-:W-:Y:S01]  /*1990*/  FFMA R42, R42, R44, R11 ;  /* 0x0000002c2a2a7223 */ /* 0x002fe2000000000b */
[----:B------:R-:W-:-:S03]  /*19a0*/  FFMA R44, R49, R50, R4 ;  /* 0x00000032312c7223 */ /* 0x000fc60000000004 */
[----:B------:R-:W-:Y:S01]  /*19b0*/  FADD R20, R20, -R42 ;  /* 0x8000002a14147221 */ /* 0x000fe20000000000 */
[----:B------:R-:W-:Y:S01]  /*19c0*/  FADD R21, R21, -R44 ;  /* 0x8000002c15157221 */ /* 0x000fe20000000000 */
[----:B0-----:R-:W-:Y:S02]  /*19d0*/  FFMA R45, R52, R53, R5 ;  /* 0x00000035342d7223 */ /* 0x001fe40000000005 */
[----:B------:R-:W-:Y:S01]  /*19e0*/  FFMA R38, R38, R20, R7 ;  /* 0x0000001426267223 */ /* 0x000fe20000000007 */
[----:B------:R-:W-:Y:S01]  /*19f0*/  FFMA R41, R41, R21, R8 ;  /* 0x0000001529297223 */ /* 0x000fe20000000008 */
[----:B------:R-:W-:-:S04]  /*1a00*/  FADD R22, R22, -R45 ;  /* 0x8000002d16167221 */ /* 0x000fc80000000000 */
[----:B------:R-:W-:-:S01]  /*1a10*/  FFMA R36, R36, R22, R9 ;  /* 0x0000001624247223 */ /* 0x000fc20000000009 */
.L_x_2:
[----:B------:R-:W-:Y:S01]  /*1a20*/  ISETP.NE.AND P6, PT, R17, RZ, PT ;  /* 0x000000ff1100720c */ /* 0x000fe20003fc5270 */
[----:B------:R-:W-:Y:S06]  /*1a30*/  BAR.SYNC 0x0 ;  /* 0x0000000000007b1d */ /* 0x000fec0000000000 */
[C---:B------:R-:W-:Y:S01]  /*1a40*/  PRMT R37, R34.reuse, 0x7610, R37 ;  /* 0x0000761022257816 */ /* 0x040fe20000000025 */
[----:B------:R-:W-:Y:S01]  /*1a50*/  ULDC.64 UR6, c[0x0][0x118] ;  /* 0x0000460000067ab9 */ /* 0x000fe20000000a00 */
[----:B------:R-:W-:Y:S01]  /*1a60*/  PRMT R46, R34, 0x7632, R46 ;  /* 0x00007632222e7816 */ /* 0x000fe2000000002e */
[----:B------:R-:W-:Y:S01]  /*1a70*/  UIADD3 UR4, UR4, 0x400, URZ ;  /* 0x0000040004047890 */ /* 0x000fe2000fffe03f */
[----:B------:R-:W-:-:S02]  /*1a80*/  SHF.L.U32 R17, R2, 0x1, RZ ;  /* 0x0000000102117819 */ /* 0x000fc400000006ff */
[----:B------:R-:W-:Y:S02]  /*1a90*/  PRMT R34, R24, 0x7632, R34 ;  /* 0x0000763218227816 */ /* 0x000fe40000000022 */
[----:B------:R-:W-:Y:S01]  /*1aa0*/  P2R R22, PR, RZ, 0x20 ;  /* 0x00000020ff167803 */ /* 0x000fe20000000000 */
[----:B------:R-:W-:Y:S01]  /*1ab0*/  STS.U16 [R17], R24 ;  /* 0x0000001811007388 */ /* 0x000fe20000000400 */
[----:B------:R-:W-:Y:S02]  /*1ac0*/  ISETP.NE.AND P5, PT, R19, RZ, PT ;  /* 0x000000ff1300720c */ /* 0x000fe40003fa5270 */
[----:B------:R-:W-:Y:S01]  /*1ad0*/  FSEL R11, R42, R11, P3 ;  /* 0x0000000b2a0b7208 */ /* 0x000fe20001800000 */
[----:B------:R-:W-:Y:S01]  /*1ae0*/  STS.U16 [R17+0x200], R34 ;  /* 0x0002002211007388 */ /* 0x000fe20000000400 */
[----:B------:R-:W-:Y:S02]  /*1af0*/  FSEL R18, R40, R18, P2 ;  /* 0x0000001228127208 */ /* 0x000fe40001000000 */
[----:B------:R-:W-:Y:S01]  /*1b00*/  FSEL R4, R44, R4, P4 ;  /* 0x000000042c047208 */ /* 0x000fe20002000000 */
[----:B------:R-:W-:Y:S01]  /*1b10*/  STS.U16 [R17+0x400], R37 ;  /* 0x0004002511007388 */ /* 0x000fe20000000400 */
[----:B------:R-:W-:-:S02]  /*1b20*/  FSEL R6, R43, R6, P2 ;  /* 0x000000062b067208 */ /* 0x000fc40001000000 */
[----:B------:R-:W-:Y:S01]  /*1b30*/  FSEL R7, R38, R7, P3 ;  /* 0x0000000726077208 */ /* 0x000fe20001800000 */
[----:B------:R-:W-:Y:S01]  /*1b40*/  STS.U16 [R17+0x600], R46 ;  /* 0x0006002e11007388 */ /* 0x000fe20000000400 */
[----:B------:R-:W-:Y:S02]  /*1b50*/  FSEL R8, R41, R8, P4 ;  /* 0x0000000829087208 */ /* 0x000fe40002000000 */
[----:B------:R-:W-:Y:S01]  /*1b60*/  FSEL R10, R23, R10, P2 ;  /* 0x0000000a170a7208 */ /* 0x000fe20001000000 */
[----:B------:R-:W-:Y:S06]  /*1b70*/  BAR.SYNC 0x0 ;  /* 0x0000000000007b1d */ /* 0x000fec0000000000 */
[----:B------:R-:W0:Y:S01]  /*1b80*/  LDS.64 R20, [R2.X8] ;  /* 0x0000000002147984 */ /* 0x000e220000008a00 */
[----:B------:R-:W-:-:S02]  /*1b90*/  FSEL R12, R25, R12, P3 ;  /* 0x0000000c190c7208 */ /* 0x000fc40001800000 */
[----:B------:R-:W-:Y:S01]  /*1ba0*/  FSEL R14, R35, R14, P4 ;  /* 0x0000000e230e7208 */ /* 0x000fe20002000000 */
[----:B0-----:R0:W-:Y:S01]  /*1bb0*/  @P5 STG.E.U16 [R26.64], R20 ;  /* 0x000000141a005986 */ /* 0x0011e2000c101506 */
[----:B------:R-:W-:Y:S02]  /*1bc0*/  PRMT R19, R20, 0x7632, R19 ;  /* 0x0000763214137816 */ /* 0x000fe40000000013 */
[----:B------:R-:W-:Y:S02]  /*1bd0*/  ISETP.NE.AND P5, PT, R22, RZ, PT ;  /* 0x000000ff1600720c */ /* 0x000fe40003fa5270 */
[----:B------:R-:W-:Y:S01]  /*1be0*/  PRMT R22, R21, 0x7632, R22 ;  /* 0x0000763215167816 */ /* 0x000fe20000000016 */
[----:B------:R0:W-:Y:S01]  /*1bf0*/  @P6 STG.E.U16 [R28.64], R19 ;  /* 0x000000131c006986 */ /* 0x0001e2000c101506 */
[----:B------:R-:W-:Y:S02]  /*1c00*/  FSEL R5, R45, R5, P5 ;  /* 0x000000052d057208 */ /* 0x000fe40002800000 */
[----:B------:R-:W-:Y:S01]  /*1c10*/  FSEL R9, R36, R9, P5 ;  /* 0x0000000924097208 */ /* 0x000fe20002800000 */
[----:B------:R0:W-:Y:S01]  /*1c20*/  @P0 STG.E.U16 [R30.64], R21 ;  /* 0x000000151e000986 */ /* 0x0001e2000c101506 */
[----:B------:R-:W-:-:S03]  /*1c30*/  FSEL R16, R39, R16, P5 ;  /* 0x0000001027107208 */ /* 0x000fc60002800000 */
[----:B------:R0:W-:Y:S01]  /*1c40*/  @P1 STG.E.U16 [R32.64], R22 ;  /* 0x0000001620001986 */ /* 0x0001e2000c101506 */
[----:B------:R-:W-:Y:S02]  /*1c50*/  ULDC UR6, c[0x0][0x1b0] ;  /* 0x00006c0000067ab9 */ /* 0x000fe40000000800 */
[----:B------:R-:W-:-:S06]  /*1c60*/  UISETP.GE.AND UP1, UPT, UR4, UR6, UPT ;  /* 0x000000060400728c */ /* 0x000fcc000bf26270 */
[----:B------:R-:W-:-:S13]  /*1c70*/  PLOP3.LUT P0, PT, PT, PT, UP1, 0x80, 0x0 ;  /* 0x000000000000781c */ /* 0x000fda0003f0f018 */
[----:B0-----:R-:W-:Y:S01]  /*1c80*/  @P0 CALL.REL.NOINC `(.L_x_1) ;  /* 0x0000001000000944 */ /* 0x001fe20003c00000 */
[----:B------:R-:W-:Y:S05]  /*1c90*/  BRA `(.L_x_3) ;  /* 0xffffe66000007947 */ /* 0x000fea000383ffff */
.L_x_1:
[----:B------:R-:W-:Y:S06]  /*1ca0*/  BAR.SYNC 0x0 ;  /* 0x0000000000007b1d */ /* 0x000fec0000000000 */
[----:B------:R-:W-:Y:S01]  /*1cb0*/  STS [R3.X4], R10 ;  /* 0x0000000a03007388 */ /* 0x000fe20000004800 */
[----:B------:R-:W-:Y:S01]  /*1cc0*/  FADD R11, R11, -R18 ;  /* 0x800000120b0b7221 */ /* 0x000fe20000000000 */
[----:B------:R-:W-:Y:S02]  /*1cd0*/  UMOV UR6, 0x4 ;  /* 0x0000000400067882 */ /* 0x000fe40000000000 */
[----:B------:R-:W-:Y:S06]  /*1ce0*/  BAR.SYNC 0x0 ;  /* 0x0000000000007b1d */ /* 0x000fec0000000000 */
[----:B------:R-:W-:Y:S01]  /*1cf0*/  LDS R13, [R3.X4] ;  /* 0x00000000030d7984 */ /* 0x000fe20000004800 */
[----:B------:R-:W-:-:S02]  /*1d00*/  ULDC.64 UR4, c[0x0][0x190] ;  /* 0x0000640000047ab9 */ /* 0x000fc40000000a00 */
[----:B------:R-:W-:Y:S01]  /*1d10*/  UIMAD.WIDE UR4, UR10, UR6, UR4 ;  /* 0x000000060a0472a5 */ /* 0x000fe2000f8e0204 */
[----:B------:R-:W-:Y:S06]  /*1d20*/  BAR.SYNC 0x0 ;  /* 0x0000000000007b1d */ /* 0x000fec0000000000 */
[----:B------:R-:W-:Y:S01]  /*1d30*/  STS [R3.X4], R12 ;  /* 0x0000000c03007388 */ /* 0x000fe20000004800 */
[----:B------:R-:W-:-:S03]  /*1d40*/  ULDC.64 UR8, c[0x0][0x118] ;  /* 0x0000460000087ab9 */ /* 0x000fc60000000a00 */
[----:B------:R-:W-:Y:S06]  /*1d50*/  BAR.SYNC 0x0 ;  /* 0x0000000000007b1d */ /* 0x000fec0000000000 */
[----:B------:R-:W0:Y:S04]  /*1d60*/  LDS R20, [R3.X4] ;  /* 0x0000000003147984 */ /* 0x000e280000004800 */
[----:B------:R-:W-:Y:S06]  /*1d70*/  BAR.SYNC 0x0 ;  /* 0x0000000000007b1d */ /* 0x000fec0000000000 */
[----:B------:R-:W-:Y:S04]  /*1d80*/  STS [R3.X4], R14 ;  /* 0x0000000e03007388 */ /* 0x000fe80000004800 */
[----:B------:R-:W-:Y:S06]  /*1d90*/  BAR.SYNC 0x0 ;  /* 0x0000000000007b1d */ /* 0x000fec0000000000 */
[----:B------:R-:W1:Y:S04]  /*1da0*/  LDS R15, [R3.X4] ;  /* 0x00000000030f7984 */ /* 0x000e680000004800 */
[----:B------:R-:W-:Y:S06]  /*1db0*/  BAR.SYNC 0x0 ;  /* 0x0000000000007b1d */ /* 0x000fec0000000000 */
[----:B------:R-:W-:Y:S04]  /*1dc0*/  STS [R3.X4], R16 ;  /* 0x0000001003007388 */ /* 0x000fe80000004800 */
[----:B------:R-:W-:Y:S06]  /*1dd0*/  BAR.SYNC 0x0 ;  /* 0x0000000000007b1d */ /* 0x000fec0000000000 */
[----:B------:R-:W2:Y:S01]  /*1de0*/  LDS R10, [R3.X4] ;  /* 0x00000000030a7984 */ /* 0x000ea20000004800 */
[----:B0-----:R-:W-:Y:S01]  /*1df0*/  FADD R12, R13, R20 ;  /* 0x000000140d0c7221 */ /* 0x001fe20000000000 */
[----:B------:R-:W-:-:S03]  /*1e00*/  FMUL R16, R11, R11 ;  /* 0x0000000b0b107220 */ /* 0x000fc60000400000 */
[C---:B------:R-:W-:Y:S01]  /*1e10*/  FMUL R17, R12.reuse, 0.25 ;  /* 0x3e8000000c117820 */ /* 0x040fe20000400000 */
[----:B------:R-:W-:Y:S06]  /*1e20*/  BAR.SYNC 0x0 ;  /* 0x0000000000007b1d */ /* 0x000fec0000000000 */
[C---:B------:R-:W-:Y:S01]  /*1e30*/  FSETP.GEU.AND P2, PT, |R12|.reuse, 1.175494350822287508e-38, PT ;  /* 0x008000000c00780b */ /* 0x040fe20003f4e200 */
[----:B------:R-:W-:Y:S01]  /*1e40*/  FMUL R16, R13, R16 ;  /* 0x000000100d107220 */ /* 0x000fe20000400000 */
[----:B------:R-:W-:-:S04]  /*1e50*/  FSETP.GT.AND P0, PT, |R12|, 8.50705917302346158658e+37, PT ;  /* 0x7e8000000c00780b */ /* 0x000fc80003f04200 */
[----:B------:R-:W-:Y:S01]  /*1e60*/  FSEL R17, R17, R12, P0 ;  /* 0x0000000c11117208 */ /* 0x000fe20000000000 */
[----:B-1----:R-:W-:-:S04]  /*1e70*/  FADD R19, R15, R12 ;  /* 0x0000000c0f137221 */ /* 0x002fc80000000000 */
[C---:B------:R-:W-:Y:S01]  /*1e80*/  FMUL R14, R19.reuse, 0.25 ;  /* 0x3e800000130e7820 */ /* 0x040fe20000400000 */
[----:B------:R-:W-:Y:S01]  /*1e90*/  FSETP.GEU.AND P3, PT, |R19|, 1.175494350822287508e-38, PT ;  /* 0x008000001300780b */ /* 0x000fe20003f6e200 */
[----:B------:R-:W-:Y:S01]  /*1ea0*/  @!P2 FMUL R17, R17, 16777216 ;  /* 0x4b8000001111a820 */ /* 0x000fe20000400000 */
[----:B------:R-:W-:Y:S01]  /*1eb0*/  FSETP.GT.AND P1, PT, |R19|, 8.50705917302346158658e+37, PT ;  /* 0x7e8000001300780b */ /* 0x000fe20003f24200 */
[----:B------:R-:W-:-:S03]  /*1ec0*/  @P0 FMUL R20, R20, 0.25 ;  /* 0x3e80000014140820 */ /* 0x000fc60000400000 */
[----:B------:R-:W-:Y:S01]  /*1ed0*/  FSEL R21, R14, R19, P1 ;  /* 0x000000130e157208 */ /* 0x000fe20000800000 */
[----:B------:R-:W0:Y:S01]  /*1ee0*/  MUFU.RCP R17, R17 ;  /* 0x0000001100117308 */ /* 0x000e220000001000 */
[----:B------:R-:W-:Y:S01]  /*1ef0*/  @!P2 FMUL R20, R20, 16777216 ;  /* 0x4b8000001414a820 */ /* 0x000fe20000400000 */
[----:B------:R-:W-:-:S04]  /*1f00*/  FSETP.NEU.AND P2, PT, R12, RZ, PT ;  /* 0x000000ff0c00720b */ /* 0x000fc80003f4d000 */
[----:B------:R-:W-:Y:S01]  /*1f10*/  @!P3 FMUL R21, R21, 16777216 ;  /* 0x4b8000001515b820 */ /* 0x000fe20000400000 */
[----:B--2---:R-:W-:Y:S01]  /*1f20*/  FADD R3, R10, R19 ;  /* 0x000000130a037221 */ /* 0x004fe20000000000 */
[----:B------:R-:W-:Y:S02]  /*1f30*/  @P1 FMUL R15, R15, 0.25 ;  /* 0x3e8000000f0f1820 */ /* 0x000fe40000400000 */
[----:B------:R-:W1:Y:S01]  /*1f40*/  MUFU.RCP R22, R21 ;  /* 0x0000001500167308 */ /* 0x000e620000001000 */
[C---:B------:R-:W-:Y:S01]  /*1f50*/  FMUL R14, R3.reuse, 0.25 ;  /* 0x3e800000030e7820 */ /* 0x040fe20000400000 */
[C---:B------:R-:W-:Y:S01]  /*1f60*/  FSETP.GEU.AND P4, PT, |R3|.reuse, 1.175494350822287508e-38, PT ;  /* 0x008000000300780b */ /* 0x040fe20003f8e200 */
[----:B------:R-:W2:Y:S01]  /*1f70*/  SHFL.BFLY PT, R24, R3, 0x10, 0x1f ;  /* 0x0e001f0003187f89 */ /* 0x000ea200000e0000 */
[----:B------:R-:W-:Y:S01]  /*1f80*/  FSETP.GT.AND P0, PT, |R3|, 8.50705917302346158658e+37, PT ;  /* 0x7e8000000300780b */ /* 0x000fe20003f04200 */
[----:B0-----:R-:W-:Y:S01]  /*1f90*/  FMUL R17, R17, R20 ;  /* 0x0000001411117220 */ /* 0x001fe20000400000 */
[----:B------:R-:W-:Y:S01]  /*1fa0*/  @!P3 FMUL R15, R15, 16777216 ;  /* 0x4b8000000f0fb820 */ /* 0x000fe20000400000 */
[----:B------:R-:W-:-:S02]  /*1fb0*/  FSETP.NEU.AND P1, PT, R3, RZ, PT ;  /* 0x000000ff0300720b */ /* 0x000fc40003f2d000 */
[----:B------:R-:W-:Y:S01]  /*1fc0*/  FSEL R23, R14, R3, P0 ;  /* 0x000000030e177208 */ /* 0x000fe20000000000 */
[----:B------:R-:W-:Y:S01]  /*1fd0*/  FADD R14, R6, R7 ;  /* 0x00000007060e7221 */ /* 0x000fe20000000000 */
[----:B------:R-:W-:-:S04]  /*1fe0*/  FSEL R17, R17, RZ, P2 ;  /* 0x000000ff11117208 */ /* 0x000fc80001000000 */
[----:B------:R-:W-:Y:S01]  /*1ff0*/  @!P4 FMUL R23, R23, 16777216 ;  /* 0x4b8000001717c820 */ /* 0x000fe20000400000 */
[----:B-1----:R-:W-:Y:S01]  /*2000*/  FMUL R22, R22, R15 ;  /* 0x0000000f16167220 */ /* 0x002fe20000400000 */
[----:B------:R-:W-:Y:S01]  /*2010*/  @P0 FMUL R10, R10, 0.25 ;  /* 0x3e8000000a0a0820 */ /* 0x000fe20000400000 */
[----:B------:R-:W-:Y:S01]  /*2020*/  FSETP.NEU.AND P0, PT, R19, RZ, PT ;  /* 0x000000ff1300720b */ /* 0x000fe20003f0d000 */
[----:B------:R-:W-:Y:S01]  /*2030*/  FFMA R11, R11, R17, R18 ;  /* 0x000000110b0b7223 */ /* 0x000fe20000000012 */
[----:B------:R-:W-:Y:S01]  /*2040*/  FFMA R17, R17, R16, R14 ;  /* 0x0000001011117223 */ /* 0x000fe2000000000e */
[----:B------:R-:W0:Y:S01]  /*2050*/  MUFU.RCP R23, R23 ;  /* 0x0000001700177308 */ /* 0x000e220000001000 */
[----:B------:R-:W-:Y:S01]  /*2060*/  @!P4 FMUL R10, R10, 16777216 ;  /* 0x4b8000000a0ac820 */ /* 0x000fe20000400000 */
[----:B------:R-:W-:Y:S01]  /*2070*/  FSEL R22, R22, RZ, P0 ;  /* 0x000000ff16167208 */ /* 0x000fe20000000000 */
[----:B------:R-:W-:Y:S01]  /*2080*/  FADD R17, R17, R8 ;  /* 0x0000000811117221 */ /* 0x000fe20000000000 */
[----:B--2---:R-:W-:-:S04]  /*2090*/  FADD R7, R3, R24 ;  /* 0x0000001803077221 */ /* 0x004fc80000000000 */
[C---:B------:R-:W-:Y:S01]  /*20a0*/  FMUL R16, R7.reuse, 0.25 ;  /* 0x3e80000007107820 */ /* 0x040fe20000400000 */
[C---:B------:R-:W-:Y:S01]  /*20b0*/  FSETP.GEU.AND P2, PT, |R7|.reuse, 1.175494350822287508e-38, PT ;  /* 0x008000000700780b */ /* 0x040fe20003f4e200 */
[----:B------:R-:W1:Y:S01]  /*20c0*/  SHFL.BFLY PT, R18, R7, 0x8, 0x1f ;  /* 0x0d001f0007127f89 */ /* 0x000e6200000e0000 */
[----:B------:R-:W-:Y:S01]  /*20d0*/  FSETP.GT.AND P0, PT, |R7|, 8.50705917302346158658e+37, PT ;  /* 0x7e8000000700780b */ /* 0x000fe20003f04200 */
[----:B0-----:R-:W-:Y:S01]  /*20e0*/  FMUL R23, R23, R10 ;  /* 0x0000000a17177220 */ /* 0x001fe20000400000 */
[----:B------:R-:W-:Y:S02]  /*20f0*/  FADD R10, -R11, R4 ;  /* 0x000000040b0a7221 */ /* 0x000fe40000000100 */
[----:B------:R-:W-:Y:S02]  /*2100*/  FSEL R16, R16, R7, P0 ;  /* 0x0000000710107208 */ /* 0x000fe40000000000 */
[C---:B------:R-:W-:Y:S01]  /*2110*/  FFMA R14, R10.reuse, R22, R11 ;  /* 0x000000160a0e7223 */ /* 0x040fe2000000000b */
[----:B------:R-:W-:Y:S01]  /*2120*/  FMUL R11, R10, R10 ;  /* 0x0000000a0a0b7220 */ /* 0x000fe20000400000 */
[----:B------:R-:W-:-:S03]  /*2130*/  FSEL R23, R23, RZ, P1 ;  /* 0x000000ff17177208 */ /* 0x000fc60000800000 */
[----:B------:R-:W-:Y:S01]  /*2140*/  @!P2 FMUL R16, R16, 16777216 ;  /* 0x4b8000001010a820 */ /* 0x000fe20000400000 */
[----:B------:R-:W-:Y:S01]  /*2150*/  FADD R13, -R14, R5 ;  /* 0x000000050e0d7221 */ /* 0x000fe20000000100 */
[----:B------:R-:W-:Y:S01]  /*2160*/  FMUL R11, R12, R11 ;  /* 0x0000000b0c0b7220 */ /* 0x000fe20000400000 */
[----:B------:R-:W-:Y:S01]  /*2170*/  @P0 FMUL R24, R24, 0.25 ;  /* 0x3e80000018180820 */ /* 0x000fe20000400000 */
[----:B------:R-:W-:Y:S01]  /*2180*/  FSETP.NEU.AND P1, PT, R7, RZ, PT ;  /* 0x000000ff0700720b */ /* 0x000fe20003f2d000 */
[C---:B------:R-:W-:Y:S01]  /*2190*/  FFMA R14, R13.reuse, R23, R14 ;  /* 0x000000170d0e7223 */ /* 0x040fe2000000000e */
[----:B------:R-:W-:Y:S01]  /*21a0*/  FFMA R22, R22, R11, R17 ;  /* 0x0000000b16167223 */ /* 0x000fe20000000011 */
[----:B------:R-:W-:Y:S01]  /*21b0*/  FMUL R8, R13, R13 ;  /* 0x0000000d0d087220 */ /* 0x000fe20000400000 */
[----:B------:R-:W-:Y:S01]  /*21c0*/  @!P2 FMUL R24, R24, 16777216 ;  /* 0x4b8000001818a820 */ /* 0x000fe20000400000 */
[----:B------:R-:W0:Y:S01]  /*21d0*/  MUFU.RCP R13, R16 ;  /* 0x00000010000d7308 */ /* 0x000e220000001000 */
[----:B------:R-:W2:Y:S01]  /*21e0*/  SHFL.BFLY PT, R11, R14, 0x10, 0x1f ;  /* 0x0e001f000e0b7f89 */ /* 0x000ea200000e0000 */
[----:B------:R-:W-:Y:S01]  /*21f0*/  FADD R22, R22, R9 ;  /* 0x0000000916167221 */ /* 0x000fe20000000000 */
[----:B------:R-:W-:Y:S01]  /*2200*/  FMUL R8, R19, R8 ;  /* 0x0000000813087220 */ /* 0x000fe20000400000 */
[----:B-1----:R-:W-:-:S03]  /*2210*/  FADD R12, R7, R18 ;  /* 0x00000012070c7221 */ /* 0x002fc60000000000 */
[----:B------:R-:W-:Y:S01]  /*2220*/  FFMA R8, R23, R8, R22 ;  /* 0x0000000817087223 */ /* 0x000fe20000000016 */
[C---:B------:R-:W-:Y:S01]  /*2230*/  FMUL R15, R12.reuse, 0.25 ;  /* 0x3e8000000c0f7820 */ /* 0x040fe20000400000 */
[C---:B------:R-:W-:Y:S01]  /*2240*/  FSETP.GEU.AND P2, PT, |R12|.reuse, 1.175494350822287508e-38, PT ;  /* 0x008000000c00780b */ /* 0x040fe20003f4e200 */
[----:B------:R-:W-:Y:S01]  /*2250*/  SHFL.BFLY PT, R17, R12, 0x4, 0x1f ;  /* 0x0c801f000c117f89 */ /* 0x000fe200000e0000 */
[----:B------:R-:W-:-:S03]  /*2260*/  FSETP.GT.AND P0, PT, |R12|, 8.50705917302346158658e+37, PT ;  /* 0x7e8000000c00780b */ /* 0x000fc60003f04200 */
[----:B------:R-:W1:Y:S01]  /*2270*/  SHFL.BFLY PT, R9, R8, 0x10, 0x1f ;  /* 0x0e001f0008097f89 */ /* 0x000e6200000e0000 */
[----:B------:R-:W-:Y:S01]  /*2280*/  FSEL R15, R15, R12, P0 ;  /* 0x0000000c0f0f7208 */ /* 0x000fe20000000000 */
[----:B0-----:R-:W-:-:S05]  /*2290*/  FMUL R13, R13, R24 ;  /* 0x000000180d0d7220 */ /* 0x001fca0000400000 */
[----:B------:R-:W-:Y:S01]  /*22a0*/  FSEL R13, R13, RZ, P1 ;  /* 0x000000ff0d0d7208 */ /* 0x000fe20000800000 */
[----:B------:R-:W-:Y:S01]  /*22b0*/  @!P2 FMUL R15, R15, 16777216 ;  /* 0x4b8000000f0fa820 */ /* 0x000fe20000400000 */
[----:B------:R-:W-:Y:S01]  /*22c0*/  FSETP.NEU.AND P1, PT, R12, RZ, PT ;  /* 0x000000ff0c00720b */ /* 0x000fe20003f2d000 */
[----:B------:R-:W-:Y:S01]  /*22d0*/  @P0 FMUL R18, R18, 0.25 ;  /* 0x3e80000012120820 */ /* 0x000fe20000400000 */
[----:B--2---:R-:W-:-:S03]  /*22e0*/  FADD R11, -R14, R11 ;  /* 0x0000000b0e0b7221 */ /* 0x004fc60000000100 */
[----:B------:R-:W0:Y:S01]  /*22f0*/  MUFU.RCP R15, R15 ;  /* 0x0000000f000f7308 */ /* 0x000e220000001000 */
[C---:B------:R-:W-:Y:S01]  /*2300*/  FFMA R14, R11.reuse, R13, R14 ;  /* 0x0000000d0b0e7223 */ /* 0x040fe2000000000e */
[----:B------:R-:W-:Y:S01]  /*2310*/  FMUL R10, R11, R11 ;  /* 0x0000000b0b0a7220 */ /* 0x000fe20000400000 */
[----:B------:R-:W-:-:S03]  /*2320*/  @!P2 FMUL R18, R18, 16777216 ;  /* 0x4b8000001212a820 */ /* 0x000fc60000400000 */
[----:B------:R-:W2:Y:S01]  /*2330*/  SHFL.BFLY PT, R11, R14, 0x8, 0x1f ;  /* 0x0d001f000e0b7f89 */ /* 0x000ea200000e0000 */
[----:B------:R-:W-:Y:S01]  /*2340*/  FMUL R10, R3, R10 ;  /* 0x0000000a030a7220 */ /* 0x000fe20000400000 */
[----:B-1----:R-:W-:Y:S01]  /*2350*/  FADD R8, R8, R9 ;  /* 0x0000000908087221 */ /* 0x002fe20000000000 */
[----:B------:R-:W-:-:S03]  /*2360*/  FADD R9, R12, R17 ;  /* 0x000000110c097221 */ /* 0x000fc60000000000 */
[----:B------:R-:W-:Y:S01]  /*2370*/  FFMA R8, R13, R10, R8 ;  /* 0x0000000a0d087223 */ /* 0x000fe20000000008 */
[----:B------:R-:W-:Y:S01]  /*2380*/  FMUL R10, R9, 0.25 ;  /* 0x3e800000090a7820 */ /* 0x000fe20000400000 */
[----:B0-----:R-:W-:Y:S01]  /*2390*/  FMUL R18, R15, R18 ;  /* 0x000000120f127220 */ /* 0x001fe20000400000 */
[C---:B------:R-:W-:Y:S01]  /*23a0*/  FSETP.GEU.AND P2, PT, |R9|.reuse, 1.175494350822287508e-38, PT ;  /* 0x008000000900780b */ /* 0x040fe20003f4e200 */
[----:B------:R-:W-:Y:S01]  /*23b0*/  SHFL.BFLY PT, R20, R9, 0x2, 0x1f ;  /* 0x0c401f0009147f89 */ /* 0x000fe200000e0000 */
[C---:B------:R-:W-:Y:S02]  /*23c0*/  FSETP.GT.AND P0, PT, |R9|.reuse, 8.50705917302346158658e+37, PT ;  /* 0x7e8000000900780b */ /* 0x040fe40003f04200 */
[----:B------:R-:W-:Y:S01]  /*23d0*/  FSEL R18, R18, RZ, P1 ;  /* 0x000000ff12127208 */ /* 0x000fe20000800000 */
[----:B------:R-:W0:Y:S01]  /*23e0*/  SHFL.BFLY PT, R3, R8, 0x8, 0x1f ;  /* 0x0d001f0008037f89 */ /* 0x000e2200000e0000 */
[----:B------:R-:W-:Y:S02]  /*23f0*/  FSEL R13, R10, R9, P0 ;  /* 0x000000090a0d7208 */ /* 0x000fe40000000000 */
[----:B------:R-:W-:Y:S01]  /*2400*/  FSETP.NEU.AND P1, PT, R9, RZ, PT ;  /* 0x000000ff0900720b */ /* 0x000fe20003f2d000 */
[----:B--2---:R-:W-:-:S04]  /*2410*/  FADD R11, -R14, R11 ;  /* 0x0000000b0e0b7221 */ /* 0x004fc80000000100 */
[----:B------:R-:W-:Y:S02]  /*2420*/  @!P2 FMUL R13, R13, 16777216 ;  /* 0x4b8000000d0da820 */ /* 0x000fe40000400000 */
[----:B------:R-:W-:Y:S01]  /*2430*/  @P0 FMUL R17, R17, 0.25 ;  /* 0x3e80000011110820 */ /* 0x000fe20000400000 */
[C---:B------:R-:W-:Y:S01]  /*2440*/  FFMA R14, R11.reuse, R18, R14 ;  /* 0x000000120b0e7223 */ /* 0x040fe2000000000e */
[----:B------:R-:W-:Y:S01]  /*2450*/  FMUL R10, R11, R11 ;  /* 0x0000000b0b0a7220 */ /* 0x000fe20000400000 */
[----:B------:R-:W1:Y:S01]  /*2460*/  MUFU.RCP R16, R13 ;  /* 0x0000000d00107308 */ /* 0x000e620000001000 */
[----:B------:R-:W-:Y:S02]  /*2470*/  @!P2 FMUL R17, R17, 16777216 ;  /* 0x4b8000001111a820 */ /* 0x000fe40000400000 */
[----:B------:R-:W-:Y:S02]  /*2480*/  FMUL R10, R7, R10 ;  /* 0x0000000a070a7220 */ /* 0x000fe40000400000 */
[----:B------:R-:W2:Y:S01]  /*2490*/  SHFL.BFLY PT, R7, R14, 0x4, 0x1f ;  /* 0x0c801f000e077f89 */ /* 0x000ea200000e0000 */
[----:B0-----:R-:W-:-:S04]  /*24a0*/  FADD R3, R8, R3 ;  /* 0x0000000308037221 */ /* 0x001fc80000000000 */
[----:B------:R-:W-:Y:S01]  /*24b0*/  FFMA R3, R18, R10, R3 ;  /* 0x0000000a12037223 */ /* 0x000fe20000000003 */
[----:B------:R-:W-:Y:S01]  /*24c0*/  FADD R10, R9, R20 ;  /* 0x00000014090a7221 */ /* 0x000fe20000000000 */
[----:B-1----:R-:W-:-:S03]  /*24d0*/  FMUL R16, R16, R17 ;  /* 0x0000001110107220 */ /* 0x002fc60000400000 */
[----:B------:R-:W0:Y:S01]  /*24e0*/  SHFL.BFLY PT, R8, R3, 0x4, 0x1f ;  /* 0x0c801f0003087f89 */ /* 0x000e2200000e0000 */
[C---:B------:R-:W-:Y:S01]  /*24f0*/  FSETP.GEU.AND P2, PT, |R10|.reuse, 1.175494350822287508e-38, PT ;  /* 0x008000000a00780b */ /* 0x040fe20003f4e200 */
[C---:B------:R-:W-:Y:S01]  /*2500*/  FMUL R11, R10.reuse, 0.25 ;  /* 0x3e8000000a0b7820 */ /* 0x040fe20000400000 */
[----:B------:R-:W-:Y:S01]  /*2510*/  FSETP.GT.AND P0, PT, |R10|, 8.50705917302346158658e+37, PT ;  /* 0x7e8000000a00780b */ /* 0x000fe20003f04200 */
[----:B------:R-:W1:Y:S01]  /*2520*/  SHFL.BFLY PT, R15, R10, 0x1, 0x1f ;  /* 0x0c201f000a0f7f89 */ /* 0x000e6200000e0000 */
[----:B------:R-:W-:Y:S02]  /*2530*/  FSEL R16, R16, RZ, P1 ;  /* 0x000000ff10107208 */ /* 0x000fe40000800000 */
[----:B------:R-:W-:Y:S01]  /*2540*/  FSEL R13, R11, R10, P0 ;  /* 0x0000000a0b0d7208 */ /* 0x000fe20000000000 */
[----:B--2---:R-:W-:-:S04]  /*2550*/  FADD R7, -R14, R7 ;  /* 0x000000070e077221 */ /* 0x004fc80000000100 */
[C---:B------:R-:W-:Y:S01]  /*2560*/  FFMA R14, R7.reuse, R16, R14 ;  /* 0x00000010070e7223 */ /* 0x040fe2000000000e */
[----:B------:R-:W-:Y:S01]  /*2570*/  FMUL R7, R7, R7 ;  /* 0x0000000707077220 */ /* 0x000fe20000400000 */
[----:B------:R-:W-:Y:S02]  /*2580*/  @!P2 FMUL R13, R13, 16777216 ;  /* 0x4b8000000d0da820 */ /* 0x000fe40000400000 */
[----:B------:R-:W-:Y:S01]  /*2590*/  @P0 FMUL R20, R20, 0.25 ;  /* 0x3e80000014140820 */ /* 0x000fe20000400000 */
[----:B------:R-:W-:Y:S01]  /*25a0*/  FSETP.NEU.AND P0, PT, R10, RZ, PT ;  /* 0x000000ff0a00720b */ /* 0x000fe20003f0d000 */
[----:B------:R-:W2:Y:S01]  /*25b0*/  SHFL.BFLY PT, R11, R14, 0x2, 0x1f ;  /* 0x0c401f000e0b7f89 */ /* 0x000ea200000e0000 */
[----:B------:R-:W-:Y:S01]  /*25c0*/  FMUL R7, R12, R7 ;  /* 0x000000070c077220 */ /* 0x000fe20000400000 */
[----:B------:R-:W-:Y:S01]  /*25d0*/  @!P2 FMUL R20, R20, 16777216 ;  /* 0x4b8000001414a820 */ /* 0x000fe20000400000 */
[----:B------:R-:W3:Y:S01]  /*25e0*/  MUFU.RCP R13, R13 ;  /* 0x0000000d000d7308 */ /* 0x000ee20000001000 */
[----:B0-----:R-:W-:-:S04]  /*25f0*/  FADD R3, R3, R8 ;  /* 0x0000000803037221 */ /* 0x001fc80000000000 */
[----:B------:R-:W-:Y:S01]  /*2600*/  FFMA R3, R16, R7, R3 ;  /* 0x0000000710037223 */ /* 0x000fe20000000003 */
[----:B-1----:R-:W-:-:S04]  /*2610*/  FADD R16, R10, R15 ;  /* 0x0000000f0a107221 */ /* 0x002fc80000000000 */
[----:B------:R-:W0:Y:S01]  /*2620*/  SHFL.BFLY PT, R8, R3, 0x2, 0x1f ;  /* 0x0c401f0003087f89 */ /* 0x000e2200000e0000 */
[C---:B------:R-:W-:Y:S01]  /*2630*/  FSETP.GEU.AND P1, PT, |R16|.reuse, 1.175494350822287508e-38, PT ;  /* 0x008000001000780b */ /* 0x040fe20003f2e200 */
[----:B------:R-:W-:Y:S01]  /*2640*/  FMUL R7, R16, 0.25 ;  /* 0x3e80000010077820 */ /* 0x000fe20000400000 */
[----:B---3--:R-:W-:Y:S01]  /*2650*/  FMUL R20, R13, R20 ;  /* 0x000000140d147220 */ /* 0x008fe20000400000 */
[----:B--2---:R-:W-:-:S04]  /*2660*/  FADD R11, -R14, R11 ;  /* 0x0000000b0e0b7221 */ /* 0x004fc80000000100 */
[----:B------:R-:W-:Y:S02]  /*2670*/  FSEL R20, R20, RZ, P0 ;  /* 0x000000ff14147208 */ /* 0x000fe40000000000 */
[----:B------:R-:W-:Y:S01]  /*2680*/  FSETP.GT.AND P0, PT, |R16|, 8.50705917302346158658e+37, PT ;  /* 0x7e8000001000780b */ /* 0x000fe20003f04200 */
[C---:B------:R-:W-:Y:S02]  /*2690*/  FMUL R12, R11.reuse, R11 ;  /* 0x0000000b0b0c7220 */ /* 0x040fe40000400000 */
[----:B------:R-:W-:Y:S02]  /*26a0*/  FFMA R14, R11, R20, R14 ;  /* 0x000000140b0e7223 */ /* 0x000fe4000000000e */
[----:B------:R-:W-:Y:S01]  /*26b0*/  FMUL R12, R9, R12 ;  /* 0x0000000c090c7220 */ /* 0x000fe20000400000 */
[----:B------:R-:W-:Y:S02]  /*26c0*/  FSEL R9, R7, R16, P0 ;  /* 0x0000001007097208 */ /* 0x000fe40000000000 */
[----:B------:R-:W1:Y:S01]  /*26d0*/  SHFL.BFLY PT, R7, R14, 0x1, 0x1f ;  /* 0x0c201f000e077f89 */ /* 0x000e6200000e0000 */
[----:B0-----:R-:W-:-:S02]  /*26e0*/  FADD R3, R3, R8 ;  /* 0x0000000803037221 */ /* 0x001fc40000000000 */
[----:B------:R-:W-:Y:S02]  /*26f0*/  @!P1 FMUL R9, R9, 16777216 ;  /* 0x4b80000009099820 */ /* 0x000fe40000400000 */
[----:B------:R-:W-:Y:S01]  /*2700*/  @P0 FMUL R15, R15, 0.25 ;  /* 0x3e8000000f0f0820 */ /* 0x000fe20000400000 */
[----:B------:R-:W-:Y:S01]  /*2710*/  FSETP.NEU.AND P0, PT, R16, RZ, PT ;  /* 0x000000ff1000720b */ /* 0x000fe20003f0d000 */
[----:B------:R-:W-:Y:S02]  /*2720*/  FFMA R3, R20, R12, R3 ;  /* 0x0000000c14037223 */ /* 0x000fe40000000003 */
[----:B------:R-:W0:Y:S01]  /*2730*/  MUFU.RCP R12, R9 ;  /* 0x00000009000c7308 */ /* 0x000e220000001000 */
[----:B------:R-:W-:Y:S01]  /*2740*/  @!P1 FMUL R15, R15, 16777216 ;  /* 0x4b8000000f0f9820 */ /* 0x000fe20000400000 */
[----:B------:R-:W-:Y:S01]  /*2750*/  ISETP.GE.AND P1, PT, R0, 0x8, PT ;  /* 0x000000080000780c */ /* 0x000fe20003f26270 */
[----:B------:R-:W2:Y:S01]  /*2760*/  SHFL.BFLY PT, R8, R3, 0x1, 0x1f ;  /* 0x0c201f0003087f89 */ /* 0x000ea200000e0000 */
[----:B-1----:R-:W-:Y:S01]  /*2770*/  FADD R7, -R14, R7 ;  /* 0x000000070e077221 */ /* 0x002fe20000000100 */
[----:B0-----:R-:W-:-:S03]  /*2780*/  FMUL R12, R12, R15 ;  /* 0x0000000f0c0c7220 */ /* 0x001fc60000400000 */
[C---:B------:R-:W-:Y:S02]  /*2790*/  FMUL R13, R7.reuse, R7 ;  /* 0x00000007070d7220 */ /* 0x040fe40000400000 */
[----:B------:R-:W-:Y:S02]  /*27a0*/  FSEL R12, R12, RZ, P0 ;  /* 0x000000ff0c0c7208 */ /* 0x000fe40000000000 */
[----:B------:R-:W-:Y:S01]  /*27b0*/  LOP3.LUT P0, RZ, R0, 0x1f, RZ, 0xc0, !PT ;  /* 0x0000001f00ff7812 */ /* 0x000fe2000780c0ff */
[----:B------:R-:W-:Y:S02]  /*27c0*/  FMUL R13, R10, R13 ;  /* 0x0000000d0a0d7220 */ /* 0x000fe40000400000 */
[----:B------:R-:W-:Y:S01]  /*27d0*/  FFMA R14, R7, R12, R14 ;  /* 0x0000000c070e7223 */ /* 0x000fe2000000000e */
[----:B--2---:R-:W-:Y:S01]  /*27e0*/  FADD R11, R3, R8 ;  /* 0x00000008030b7221 */ /* 0x004fe20000000000 */
[----:B------:R-:W-:-:S03]  /*27f0*/  SHF.R.U32.HI R3, RZ, 0x3, R0 ;  /* 0x00000003ff037819 */ /* 0x000fc60000011600 */
[----:B------:R-:W-:Y:S01]  /*2800*/  FFMA R10, R12, R13, R11 ;  /* 0x0000000d0c0a7223 */ /* 0x000fe2000000000b */
[----:B------:R-:W-:-:S05]  /*2810*/  LOP3.LUT R3, R3, 0x1c, RZ, 0xc0, !PT ;  /* 0x0000001c03037812 */ /* 0x000fca00078ec0ff */
[----:B------:R-:W-:Y:S04]  /*2820*/  @!P0 STS [R3+0x40], R16 ;  /* 0x0000401003008388 */ /* 0x000fe80000000800 */
[----:B------:R-:W-:Y:S04]  /*2830*/  @!P0 STS [R3], R14 ;  /* 0x0000000e03008388 */ /* 0x000fe80000000800 */
[----:B------:R-:W-:Y:S04]  /*2840*/  @!P0 STS [R3+0x20], R10 ;  /* 0x0000200a03008388 */ /* 0x000fe80000000800 */
[----:B------:R-:W-:Y:S06]  /*2850*/  BAR.SYNC 0x0 ;  /* 0x0000000000007b1d */ /* 0x000fec0000000000 */
[----:B------:R-:W0:Y:S04]  /*2860*/  @!P1 LDS R6, [R0.X4+0x40] ;  /* 0x0000400000069984 */ /* 0x000e280000004800 */
[----:B------:R-:W1:Y:S04]  /*2870*/  @!P1 LDS R4, [R0.X4] ;  /* 0x0000000000049984 */ /* 0x000e680000004800 */
[----:B------:R-:W-:Y:S04]  /*2880*/  @!P1 LDS R5, [R0.X4+0x20] ;  /* 0x0000200000059984 */ /* 0x000fe80000004800 */
[----:B0-----:R-:W0:Y:S04]  /*2890*/  SHFL.BFLY PT, R7, R6, 0x4, 0x1f ;  /* 0x0c801f0006077f89 */ /* 0x001e2800000e0000 */
[----:B-1----:R-:W1:Y:S01]  /*28a0*/  SHFL.BFLY PT, R3, R4, 0x4, 0x1f ;  /* 0x0c801f0004037f89 */ /* 0x002e6200000e0000 */
[----:B0-----:R-:W-:-:S04]  /*28b0*/  FADD R9, R6, R7 ;  /* 0x0000000706097221 */ /* 0x001fc80000000000 */
[C---:B------:R-:W-:Y:S01]  /*28c0*/  FMUL R8, R9.reuse, 0.25 ;  /* 0x3e80000009087820 */ /* 0x040fe20000400000 */
[C---:B------:R-:W-:Y:S01]  /*28d0*/  FSETP.GEU.AND P1, PT, |R9|.reuse, 1.175494350822287508e-38, PT ;  /* 0x008000000900780b */ /* 0x040fe20003f2e200 */
[----:B------:R-:W0:Y:S01]  /*28e0*/  SHFL.BFLY PT, R12, R9, 0x2, 0x1f ;  /* 0x0c401f00090c7f89 */ /* 0x000e2200000e0000 */
[----:B------:R-:W-:Y:S01]  /*28f0*/  FSETP.GT.AND P0, PT, |R9|, 8.50705917302346158658e+37, PT ;  /* 0x7e8000000900780b */ /* 0x000fe20003f04200 */
[----:B-1----:R-:W-:-:S03]  /*2900*/  FADD R3, -R4, R3 ;  /* 0x0000000304037221 */ /* 0x002fc60000000100 */
[----:B------:R-:W-:Y:S01]  /*2910*/  FSEL R10, R8, R9, P0 ;  /* 0x00000009080a7208 */ /* 0x000fe20000000000 */
[----:B------:R-:W-:Y:S01]  /*2920*/  FMUL R11, R3, R3 ;  /* 0x00000003030b7220 */ /* 0x000fe20000400000 */
[----:B------:R-:W1:Y:S03]  /*2930*/  SHFL.BFLY PT, R8, R5, 0x4, 0x1f ;  /* 0x0c801f0005087f89 */ /* 0x000e6600000e0000 */
[----:B------:R-:W-:Y:S02]  /*2940*/  FMUL R11, R6, R11 ;  /* 0x0000000b060b7220 */ /* 0x000fe40000400000 */
[----:B------:R-:W-:Y:S02]  /*2950*/  @!P1 FMUL R10, R10, 16777216 ;  /* 0x4b8000000a0a9820 */ /* 0x000fe40000400000 */
[----:B------:R-:W-:-:S04]  /*2960*/  @P0 FMUL R7, R7, 0.25 ;  /* 0x3e80000007070820 */ /* 0x000fc80000400000 */
[----:B------:R-:W2:Y:S01]  /*2970*/  MUFU.RCP R10, R10 ;  /* 0x0000000a000a7308 */ /* 0x000ea20000001000 */
[----:B------:R-:W-:Y:S01]  /*2980*/  @!P1 FMUL R7, R7, 16777216 ;  /* 0x4b80000007079820 */ /* 0x000fe20000400000 */
[C---:B------:R-:W-:Y:S01]  /*2990*/  FSETP.NEU.AND P1, PT, R9.reuse, RZ, PT ;  /* 0x000000ff0900720b */ /* 0x040fe20003f2d000 */
[----:B0-----:R-:W-:-:S04]  /*29a0*/  FADD R13, R9, R12 ;  /* 0x0000000c090d7221 */ /* 0x001fc80000000000 */
[C---:B------:R-:W-:Y:S01]  /*29b0*/  FMUL R14, R13.reuse, 0.25 ;  /* 0x3e8000000d0e7820 */ /* 0x040fe20000400000 */
[C---:B------:R-:W-:Y:S02]  /*29c0*/  FSETP.GEU.AND P2, PT, |R13|.reuse, 1.175494350822287508e-38, PT ;  /* 0x008000000d00780b */ /* 0x040fe40003f4e200 */
[----:B------:R-:W-:Y:S01]  /*29d0*/  FSETP.GT.AND P0, PT, |R13|, 8.50705917302346158658e+37, PT ;  /* 0x7e8000000d00780b */ /* 0x000fe20003f04200 */
[----:B-1----:R-:W-:Y:S01]  /*29e0*/  FADD R8, R5, R8 ;  /* 0x0000000805087221 */ /* 0x002fe20000000000 */
[----:B--2---:R-:W-:Y:S02]  /*29f0*/  FMUL R7, R10, R7 ;  /* 0x000000070a077220 */ /* 0x004fe40000400000 */
[----:B------:R-:W-:Y:S01]  /*2a00*/  FSEL R14, R14, R13, P0 ;  /* 0x0000000d0e0e7208 */ /* 0x000fe20000000000 */
[----:B------:R-:W0:Y:S02]  /*2a10*/  SHFL.BFLY PT, R10, R13, 0x1, 0x1f ;  /* 0x0c201f000d0a7f89 */ /* 0x000e2400000e0000 */
[----:B------:R-:W-:-:S04]  /*2a20*/  FSEL R7, R7, RZ, P1 ;  /* 0x000000ff07077208 */ /* 0x000fc80000800000 */
[----:B------:R-:W-:Y:S01]  /*2a30*/  @!P2 FMUL R14, R14, 16777216 ;  /* 0x4b8000000e0ea820 */ /* 0x000fe20000400000 */
[----:B------:R-:W-:Y:S01]  /*2a40*/  FFMA R3, R3, R7, R4 ;  /* 0x0000000703037223 */ /* 0x000fe20000000004 */
[----:B------:R-:W-:Y:S01]  /*2a50*/  FFMA R8, R7, R11, R8 ;  /* 0x0000000b07087223 */ /* 0x000fe20000000008 */
[----:B------:R-:W-:Y:S01]  /*2a60*/  @P0 FMUL R12, R12, 0.25 ;  /* 0x3e8000000c0c0820 */ /* 0x000fe20000400000 */
[----:B------:R-:W1:Y:S01]  /*2a70*/  MUFU.RCP R7, R14 ;  /* 0x0000000e00077308 */ /* 0x000e620000001000 */
[----:B------:R-:W-:Y:S01]  /*2a80*/  FSETP.NEU.AND P0, PT, R13, RZ, PT ;  /* 0x000000ff0d00720b */ /* 0x000fe20003f0d000 */
[----:B------:R-:W2:Y:S01]  /*2a90*/  SHFL.BFLY PT, R4, R3, 0x2, 0x1f ;  /* 0x0c401f0003047f89 */ /* 0x000ea200000e0000 */
[----:B------:R-:W-:-:S03]  /*2aa0*/  @!P2 FMUL R12, R12, 16777216 ;  /* 0x4b8000000c0ca820 */ /* 0x000fc60000400000 */
[----:B------:R-:W3:Y:S01]  /*2ab0*/  SHFL.BFLY PT, R5, R8, 0x2, 0x1f ;  /* 0x0c401f0008057f89 */ /* 0x000ee200000e0000 */
[----:B0-----:R-:W-:Y:S01]  /*2ac0*/  FADD R11, R13, R10 ;  /* 0x0000000a0d0b7221 */ /* 0x001fe20000000000 */
[----:B-1----:R-:W-:-:S03]  /*2ad0*/  FMUL R7, R7, R12 ;  /* 0x0000000c07077220 */ /* 0x002fc60000400000 */
[C---:B------:R-:W-:Y:S01]  /*2ae0*/  FMUL R12, R11.reuse, 0.25 ;  /* 0x3e8000000b0c7820 */ /* 0x040fe20000400000 */
[----:B------:R-:W-:Y:S02]  /*2af0*/  FSETP.GEU.AND P1, PT, |R11|, 1.175494350822287508e-38, PT ;  /* 0x008000000b00780b */ /* 0x000fe40003f2e200 */
[----:B------:R-:W-:Y:S02]  /*2b00*/  FSEL R7, R7, RZ, P0 ;  /* 0x000000ff07077208 */ /* 0x000fe40000000000 */
[----:B------:R-:W-:Y:S01]  /*2b10*/  FSETP.GT.AND P0, PT, |R11|, 8.50705917302346158658e+37, PT ;  /* 0x7e8000000b00780b */ /* 0x000fe20003f04200 */
[----:B--2---:R-:W-:-:S03]  /*2b20*/  FADD R4, -R3, R4 ;  /* 0x0000000403047221 */ /* 0x004fc60000000100 */
[----:B------:R-:W-:Y:S01]  /*2b30*/  FSEL R12, R12, R11, P0 ;  /* 0x0000000b0c0c7208 */ /* 0x000fe20000000000 */
[C---:B------:R-:W-:Y:S01]  /*2b40*/  FMUL R6, R4.reuse, R4 ;  /* 0x0000000404067220 */ /* 0x040fe20000400000 */
[----:B------:R-:W-:Y:S01]  /*2b50*/  FFMA R3, R4, R7, R3 ;  /* 0x0000000704037223 */ /* 0x000fe20000000003 */
[----:B---3--:R-:W-:Y:S02]  /*2b60*/  FADD R8, R8, R5 ;  /* 0x0000000508087221 */ /* 0x008fe40000000000 */
[----:B------:R-:W-:Y:S01]  /*2b70*/  @!P1 FMUL R12, R12, 16777216 ;  /* 0x4b8000000c0c9820 */ /* 0x000fe20000400000 */
[----:B------:R-:W-:Y:S01]  /*2b80*/  FMUL R6, R9, R6 ;  /* 0x0000000609067220 */ /* 0x000fe20000400000 */
[----:B------:R-:W0:Y:S02]  /*2b90*/  SHFL.BFLY PT, R4, R3, 0x1, 0x1f ;  /* 0x0c201f0003047f89 */ /* 0x000e2400000e0000 */
[----:B------:R-:W-:Y:S01]  /*2ba0*/  @P0 FMUL R10, R10, 0.25 ;  /* 0x3e8000000a0a0820 */ /* 0x000fe20000400000 */
[----:B------:R-:W-:Y:S01]  /*2bb0*/  FFMA R6, R7, R6, R8 ;  /* 0x0000000607067223 */ /* 0x000fe20000000008 */
[----:B------:R-:W-:Y:S01]  /*2bc0*/  LOP3.LUT P0, RZ, R0, 0x7, RZ, 0xc0, !PT ;  /* 0x0000000700ff7812 */ /* 0x000fe2000780c0ff */
[----:B------:R-:W1:Y:S01]  /*2bd0*/  MUFU.RCP R7, R12 ;  /* 0x0000000c00077308 */ /* 0x000e620000001000 */
[----:B------:R-:W-:Y:S01]  /*2be0*/  @!P1 FMUL R10, R10, 16777216 ;  /* 0x4b8000000a0a9820 */ /* 0x000fe20000400000 */
[----:B------:R-:W-:Y:S01]  /*2bf0*/  FSETP.NEU.AND P1, PT, R11, RZ, PT ;  /* 0x000000ff0b00720b */ /* 0x000fe20003f2d000 */
[----:B------:R-:W2:Y:S01]  /*2c00*/  SHFL.BFLY PT, R5, R6, 0x1, 0x1f ;  /* 0x0c201f0006057f89 */ /* 0x000ea200000e0000 */
[----:B------:R-:W-:Y:S01]  /*2c10*/  ISETP.LT.AND P0, PT, R0, 0x8, !P0 ;  /* 0x000000080000780c */ /* 0x000fe20004701270 */
[----:B-1----:R-:W-:-:S12]  /*2c20*/  FMUL R7, R7, R10 ;  /* 0x0000000a07077220 */ /* 0x002fd80000400000 */
[----:B------:R-:W-:Y:S01]  /*2c30*/  @P0 STS [R0.X4+0x40], R11 ;  /* 0x0000400b00000388 */ /* 0x000fe20000004800 */
[----:B0-----:R-:W-:Y:S01]  /*2c40*/  FADD R4, -R3, R4 ;  /* 0x0000000403047221 */ /* 0x001fe20000000100 */
[----:B------:R-:W-:-:S03]  /*2c50*/  FSEL R7, R7, RZ, P1 ;  /* 0x000000ff07077208 */ /* 0x000fc60000800000 */
[----:B------:R-:W-:Y:S01]  /*2c60*/  FMUL R10, R4, R4 ;  /* 0x00000004040a7220 */ /* 0x000fe20000400000 */
[----:B--2---:R-:W-:-:S03]  /*2c70*/  FADD R8, R6, R5 ;  /* 0x0000000506087221 */ /* 0x004fc60000000000 */
[----:B------:R-:W-:Y:S01]  /*2c80*/  FMUL R10, R13, R10 ;  /* 0x0000000a0d0a7220 */ /* 0x000fe20000400000 */
[----:B------:R-:W-:Y:S01]  /*2c90*/  FFMA R5, R4, R7, R3 ;  /* 0x0000000704057223 */ /* 0x000fe20000000003 */
[----:B------:R-:W-:Y:S02]  /*2ca0*/  MOV R3, UR5 ;  /* 0x0000000500037c02 */ /* 0x000fe40008000f00 */
[----:B------:R-:W-:Y:S02]  /*2cb0*/  FFMA R7, R7, R10, R8 ;  /* 0x0000000a07077223 */ /* 0x000fe40000000008 */
[----:B------:R-:W-:Y:S04]  /*2cc0*/  @P0 STS [R0.X4], R5 ;  /* 0x0000000500000388 */ /* 0x000fe80000004800 */
[----:B------:R-:W-:Y:S04]  /*2cd0*/  @P0 STS [R0.X4+0x20], R7 ;  /* 0x0000200700000388 */ /* 0x000fe80000004800 */
[----:B------:R-:W-:Y:S06]  /*2ce0*/  BAR.SYNC 0x0 ;  /* 0x0000000000007b1d */ /* 0x000fec0000000000 */
[----:B------:R-:W0:Y:S01]  /*2cf0*/  LDS R9, [RZ] ;  /* 0x00000000ff097984 */ /* 0x000e220000000800 */
[----:B------:R-:W-:-:S04]  /*2d00*/  PLOP3.LUT P0, PT, PT, PT, UP0, 0x40, 0x0 ;  /* 0x000000000000781c */ /* 0x000fc80003f0e808 */
[----:B------:R-:W-:Y:S01]  /*2d10*/  ISETP.EQ.AND P0, PT, R2, RZ, P0 ;  /* 0x000000ff0200720c */ /* 0x000fe20000702270 */
[----:B------:R-:W-:Y:S01]  /*2d20*/  IMAD.U32 R2, RZ, RZ, UR4 ;  /* 0x00000004ff027e24 */ /* 0x000fe2000f8e00ff */
[----:B------:R-:W-:Y:S02]  /*2d30*/  ULDC.64 UR4, c[0x0][0x198] ;  /* 0x0000660000047ab9 */ /* 0x000fe40000000a00 */
[----:B------:R-:W-:-:S09]  /*2d40*/  UIMAD.WIDE UR4, UR10, UR6, UR4 ;  /* 0x000000060a0472a5 */ /* 0x000fd2000f8e0204 */
[----:B0-----:R0:W-:Y:S01]  /*2d50*/  @P0 STG.E [R2.64], R9 ;  /* 0x0000000902000986 */ /* 0x0011e2000c101908 */
[----:B------:R-:W-:Y:S05]  /*2d60*/  @!P0 EXIT ;  /* 0x000000000000894d */ /* 0x000fea0003800000 */
[----:B------:R-:W1:Y:S01]  /*2d70*/  LDS R5, [0x20] ;  /* 0x00002000ff057984 */ /* 0x000e620000000800 */
[----:B0-----:R-:W-:Y:S01]  /*2d80*/  IMAD.U32 R2, RZ, RZ, UR4 ;  /* 0x00000004ff027e24 */ /* 0x001fe2000f8e00ff */
[----:B------:R-:W-:-:S05]  /*2d90*/  MOV R3, UR5 ;  /* 0x0000000500037c02 */ /* 0x000fca0008000f00 */
[----:B-1----:R-:W-:Y:S01]  /*2da0*/  STG.E [R2.64], R5 ;  /* 0x0000000502007986 */ /* 0x002fe2000c101908 */
[----:B------:R-:W-:Y:S05]  /*2db0*/  EXIT ;  /* 0x000000000000794d */ /* 0x000fea0003800000 */
.L_x_4:
[----:B------:R-:W-:-:S00]  /*2dc0*/  BRA `(.L_x_4) ;  /* 0xfffffff000007947 */ /* 0x000fc0000383ffff */
[----:B------:R-:W-:-:S00]  /*2dd0*/  NOP ;  /* 0x0000000000007918 */ /* 0x000fc00000000000 */
        /* <DEDUP_REMOVED lines=10> */
.L_x_5:


//--------------------- .nv.shared.triton__0d1d2d3d4d5d6d7d891011de12e --------------------------
	.section	.nv.shared.triton__0d1d2d3d4d5d6d7d891011de12e,"aw",@nobits
	.align	16
